//
// Generated by NVIDIA NVVM Compiler
//
// Compiler Build ID: CL-36424714
// Cuda compilation tools, release 13.0, V13.0.88
// Based on NVVM 20.0.0
//

.version 9.0
.target sm_100
.address_size 64

	// .globl	_Z9scan_slowPfS_i
.extern .func __assertfail
(
	.param .b64 __assertfail_param_0,
	.param .b64 __assertfail_param_1,
	.param .b32 __assertfail_param_2,
	.param .b64 __assertfail_param_3,
	.param .b64 __assertfail_param_4
)
;
.global .align 1 .b8 __unnamed_1[41] = {118, 111, 105, 100, 32, 115, 99, 97, 110, 95, 112, 97, 100, 100, 105, 110, 103, 40, 102, 108, 111, 97, 116, 32, 42, 44, 32, 102, 108, 111, 97, 116, 32, 42, 44, 32, 105, 110, 116, 41};
.extern .shared .align 16 .b8 data[];
.global .align 1 .b8 $str[16] = {98, 108, 111, 99, 107, 73, 100, 120, 46, 120, 32, 61, 61, 32, 48};
.global .align 1 .b8 $str$1[27] = {47, 116, 109, 112, 47, 115, 97, 115, 115, 95, 99, 117, 95, 114, 48, 56, 103, 50, 55, 104, 105, 47, 107, 46, 99, 117};

.visible .entry _Z9scan_slowPfS_i(
	.param .u64 .ptr .align 1 _Z9scan_slowPfS_i_param_0,
	.param .u64 .ptr .align 1 _Z9scan_slowPfS_i_param_1,
	.param .u32 _Z9scan_slowPfS_i_param_2
)
{
	.reg .pred 	%p<5>;
	.reg .b32 	%r<40>;
	.reg .b32 	%f<9>;
	.reg .b64 	%rd<9>;

	ld.param.u64 	%rd1, [_Z9scan_slowPfS_i_param_0];
	ld.param.u64 	%rd2, [_Z9scan_slowPfS_i_param_1];
	ld.param.u32 	%r9, [_Z9scan_slowPfS_i_param_2];
	mov.u32 	%r1, %tid.x;
	setp.ge.s32 	%p1, %r1, %r9;
	@%p1 bra 	$L__BB0_2;
	cvta.to.global.u64 	%rd3, %rd2;
	mul.wide.u32 	%rd4, %r1, 4;
	add.s64 	%rd5, %rd3, %rd4;
	ld.global.f32 	%f4, [%rd5];
	add.s32 	%r10, %r9, %r1;
	shl.b32 	%r11, %r10, 2;
	mov.u32 	%r12, data;
	add.s32 	%r13, %r12, %r11;
	st.shared.f32 	[%r13], %f4;
$L__BB0_2:
	bar.sync 	0;
	setp.lt.s32 	%p2, %r9, 2;
	mov.b32 	%r39, 1;
	@%p2 bra 	$L__BB0_8;
	mov.b32 	%r38, 0;
	mov.b32 	%r36, 1;
	mov.u32 	%r39, %r36;
$L__BB0_4:
	xor.b32  	%r38, %r38, 1;
	xor.b32  	%r39, %r39, 1;
	setp.lt.u32 	%p3, %r1, %r36;
	@%p3 bra 	$L__BB0_6;
	mad.lo.s32 	%r17, %r38, %r9, %r1;
	shl.b32 	%r18, %r17, 2;
	mov.u32 	%r19, data;
	add.s32 	%r20, %r19, %r18;
	ld.shared.f32 	%f5, [%r20];
	sub.s32 	%r21, %r17, %r36;
	shl.b32 	%r22, %r21, 2;
	add.s32 	%r23, %r19, %r22;
	ld.shared.f32 	%f6, [%r23];
	add.f32 	%f8, %f5, %f6;
	bra.uni 	$L__BB0_7;
$L__BB0_6:
	mad.lo.s32 	%r24, %r38, %r9, %r1;
	shl.b32 	%r25, %r24, 2;
	mov.u32 	%r26, data;
	add.s32 	%r27, %r26, %r25;
	ld.shared.f32 	%f8, [%r27];
$L__BB0_7:
	mad.lo.s32 	%r28, %r39, %r9, %r1;
	shl.b32 	%r29, %r28, 2;
	mov.u32 	%r30, data;
	add.s32 	%r31, %r30, %r29;
	st.shared.f32 	[%r31], %f8;
	bar.sync 	0;
	shl.b32 	%r36, %r36, 1;
	setp.lt.s32 	%p4, %r36, %r9;
	@%p4 bra 	$L__BB0_4;
$L__BB0_8:
	cvta.to.global.u64 	%rd6, %rd1;
	mad.lo.s32 	%r32, %r39, %r9, %r1;
	shl.b32 	%r33, %r32, 2;
	mov.u32 	%r34, data;
	add.s32 	%r35, %r34, %r33;
	ld.shared.f32 	%f7, [%r35];
	mul.wide.u32 	%rd7, %r1, 4;
	add.s64 	%rd8, %rd6, %rd7;
	st.global.f32 	[%rd8], %f7;
	ret;

}
	// .globl	_Z4copyPfS_i
.visible .entry _Z4copyPfS_i(
	.param .u64 .ptr .align 1 _Z4copyPfS_i_param_0,
	.param .u64 .ptr .align 1 _Z4copyPfS_i_param_1,
	.param .u32 _Z4copyPfS_i_param_2
)
{
	.reg .pred 	%p<3>;
	.reg .b32 	%r<8>;
	.reg .b32 	%f<5>;
	.reg .b64 	%rd<9>;

	ld.param.u64 	%rd3, [_Z4copyPfS_i_param_0];
	ld.param.u64 	%rd4, [_Z4copyPfS_i_param_1];
	ld.param.u32 	%r4, [_Z4copyPfS_i_param_2];
	cvta.to.global.u64 	%rd5, %rd4;
	mov.u32 	%r5, %tid.x;
	bar.sync 	0;
	shl.b32 	%r1, %r5, 1;
	mul.wide.u32 	%rd6, %r1, 4;
	add.s64 	%rd1, %rd5, %rd6;
	ld.global.f32 	%f1, [%rd1];
	shl.b32 	%r6, %r5, 3;
	mov.u32 	%r7, data;
	add.s32 	%r2, %r7, %r6;
	st.shared.f32 	[%r2], %f1;
	or.b32  	%r3, %r1, 1;
	setp.ge.s32 	%p1, %r3, %r4;
	@%p1 bra 	$L__BB1_2;
	ld.global.f32 	%f2, [%rd1+4];
	st.shared.f32 	[%r2+4], %f2;
$L__BB1_2:
	setp.ge.s32 	%p2, %r3, %r4;
	bar.sync 	0;
	ld.shared.f32 	%f3, [%r2];
	cvta.to.global.u64 	%rd7, %rd3;
	add.s64 	%rd2, %rd7, %rd6;
	st.global.f32 	[%rd2], %f3;
	@%p2 bra 	$L__BB1_4;
	ld.shared.f32 	%f4, [%r2+4];
	st.global.f32 	[%rd2+4], %f4;
$L__BB1_4:
	ret;

}
	// .globl	_Z3addPfS_i
.visible .entry _Z3addPfS_i(
	.param .u64 .ptr .align 1 _Z3addPfS_i_param_0,
	.param .u64 .ptr .align 1 _Z3addPfS_i_param_1,
	.param .u32 _Z3addPfS_i_param_2
)
{
	.reg .pred 	%p<2>;
	.reg .b32 	%r<8>;
	.reg .b32 	%f<7>;
	.reg .b64 	%rd<11>;

	ld.param.u64 	%rd3, [_Z3addPfS_i_param_0];
	ld.param.u64 	%rd4, [_Z3addPfS_i_param_1];
	ld.param.u32 	%r2, [_Z3addPfS_i_param_2];
	cvta.to.global.u64 	%rd5, %rd3;
	cvta.to.global.u64 	%rd6, %rd4;
	mov.u32 	%r3, %tid.x;
	mul.wide.u32 	%rd7, %r3, 4;
	add.s64 	%rd1, %rd6, %rd7;
	ld.global.f32 	%f1, [%rd1];
	add.s64 	%rd2, %rd5, %rd7;
	ld.global.f32 	%f2, [%rd2];
	add.f32 	%f3, %f1, %f2;
	st.global.f32 	[%rd2], %f3;
	add.s32 	%r4, %r2, 1;
	shr.u32 	%r5, %r4, 31;
	add.s32 	%r6, %r4, %r5;
	shr.s32 	%r1, %r6, 1;
	add.s32 	%r7, %r1, %r3;
	setp.ge.s32 	%p1, %r7, %r2;
	@%p1 bra 	$L__BB2_2;
	mul.wide.s32 	%rd8, %r1, 4;
	add.s64 	%rd9, %rd1, %rd8;
	ld.global.f32 	%f4, [%rd9];
	add.s64 	%rd10, %rd2, %rd8;
	ld.global.f32 	%f5, [%rd10];
	add.f32 	%f6, %f4, %f5;
	st.global.f32 	[%rd10], %f6;
$L__BB2_2:
	ret;

}
	// .globl	_Z4scanPfS_i
.visible .entry _Z4scanPfS_i(
	.param .u64 .ptr .align 1 _Z4scanPfS_i_param_0,
	.param .u64 .ptr .align 1 _Z4scanPfS_i_param_1,
	.param .u32 _Z4scanPfS_i_param_2
)
{
	.reg .pred 	%p<10>;
	.reg .b32 	%r<39>;
	.reg .b32 	%f<11>;
	.reg .b64 	%rd<9>;

	ld.param.u64 	%rd2, [_Z4scanPfS_i_param_0];
	ld.param.u64 	%rd3, [_Z4scanPfS_i_param_1];
	ld.param.u32 	%r16, [_Z4scanPfS_i_param_2];
	cvta.to.global.u64 	%rd4, %rd3;
	mov.u32 	%r1, %tid.x;
	bar.sync 	0;
	shl.b32 	%r2, %r1, 1;
	setp.ge.s32 	%p1, %r2, %r16;
	mul.wide.u32 	%rd5, %r2, 4;
	add.s64 	%rd1, %rd4, %rd5;
	shl.b32 	%r17, %r1, 3;
	mov.u32 	%r18, data;
	add.s32 	%r3, %r18, %r17;
	@%p1 bra 	$L__BB3_2;
	ld.global.f32 	%f1, [%rd1];
	st.shared.f32 	[%r3], %f1;
$L__BB3_2:
	add.s32 	%r4, %r2, 1;
	setp.ge.s32 	%p2, %r4, %r16;
	@%p2 bra 	$L__BB3_4;
	ld.global.f32 	%f2, [%rd1+4];
	st.shared.f32 	[%r3+4], %f2;
$L__BB3_4:
	bar.sync 	0;
	setp.lt.s32 	%p3, %r16, 2;
	mov.b32 	%r38, 1;
	@%p3 bra 	$L__BB3_9;
	sub.s32 	%r5, %r4, %r1;
	mov.b32 	%r36, 1;
$L__BB3_6:
	shl.b32 	%r38, %r36, 1;
	mul.lo.s32 	%r11, %r38, %r5;
	setp.gt.s32 	%p4, %r11, %r16;
	@%p4 bra 	$L__BB3_8;
	sub.s32 	%r21, %r11, %r36;
	shl.b32 	%r22, %r21, 2;
	add.s32 	%r24, %r18, %r22;
	ld.shared.f32 	%f3, [%r24+-4];
	shl.b32 	%r25, %r36, 2;
	add.s32 	%r26, %r24, %r25;
	ld.shared.f32 	%f4, [%r26+-4];
	add.f32 	%f5, %f3, %f4;
	st.shared.f32 	[%r26+-4], %f5;
$L__BB3_8:
	bar.sync 	0;
	setp.lt.s32 	%p5, %r38, %r16;
	mov.u32 	%r36, %r38;
	@%p5 bra 	$L__BB3_6;
$L__BB3_9:
	shr.s32 	%r37, %r38, 1;
	setp.lt.s32 	%p6, %r37, 1;
	@%p6 bra 	$L__BB3_14;
	sub.s32 	%r8, %r4, %r1;
$L__BB3_11:
	mov.u32 	%r12, %r37;
	and.b32  	%r27, %r38, -2;
	mul.lo.s32 	%r14, %r27, %r8;
	add.s32 	%r28, %r14, %r12;
	add.s32 	%r29, %r28, -1;
	setp.ge.s32 	%p7, %r29, %r16;
	@%p7 bra 	$L__BB3_13;
	shl.b32 	%r30, %r14, 2;
	add.s32 	%r32, %r18, %r30;
	ld.shared.f32 	%f6, [%r32+-4];
	shl.b32 	%r33, %r12, 2;
	add.s32 	%r34, %r32, %r33;
	ld.shared.f32 	%f7, [%r34+-4];
	add.f32 	%f8, %f6, %f7;
	st.shared.f32 	[%r34+-4], %f8;
$L__BB3_13:
	bar.sync 	0;
	shr.u32 	%r37, %r12, 1;
	setp.gt.u32 	%p8, %r12, 1;
	mov.u32 	%r38, %r12;
	@%p8 bra 	$L__BB3_11;
$L__BB3_14:
	setp.ge.s32 	%p9, %r2, %r16;
	@%p9 bra 	$L__BB3_16;
	ld.shared.v2.f32 	{%f9, %f10}, [%r3];
	cvta.to.global.u64 	%rd6, %rd2;
	add.s64 	%rd8, %rd6, %rd5;
	st.global.f32 	[%rd8], %f9;
	st.global.f32 	[%rd8+4], %f10;
$L__BB3_16:
	ret;

}
	// .globl	_Z12scan_paddingPfS_i
.visible .entry _Z12scan_paddingPfS_i(
	.param .u64 .ptr .align 1 _Z12scan_paddingPfS_i_param_0,
	.param .u64 .ptr .align 1 _Z12scan_paddingPfS_i_param_1,
	.param .u32 _Z12scan_paddingPfS_i_param_2
)
{
	.reg .pred 	%p<12>;
	.reg .b32 	%r<92>;
	.reg .b32 	%f<11>;
	.reg .b64 	%rd<19>;

	ld.param.u64 	%rd3, [_Z12scan_paddingPfS_i_param_0];
	ld.param.u64 	%rd4, [_Z12scan_paddingPfS_i_param_1];
	ld.param.u32 	%r20, [_Z12scan_paddingPfS_i_param_2];
	cvta.to.global.u64 	%rd1, %rd3;
	cvta.to.global.u64 	%rd2, %rd4;
	mov.u32 	%r1, %ctaid.x;
	setp.eq.s32 	%p1, %r1, 0;
	@%p1 bra 	$L__BB4_2;
	mov.u64 	%rd5, $str;
	cvta.global.u64 	%rd6, %rd5;
	mov.u64 	%rd7, $str$1;
	cvta.global.u64 	%rd8, %rd7;
	mov.u64 	%rd9, __unnamed_1;
	cvta.global.u64 	%rd10, %rd9;
	{ // callseq 0, 0
	.param .b64 param0;
	st.param.b64 	[param0], %rd6;
	.param .b64 param1;
	st.param.b64 	[param1], %rd8;
	.param .b32 param2;
	st.param.b32 	[param2], 153;
	.param .b64 param3;
	st.param.b64 	[param3], %rd10;
	.param .b64 param4;
	st.param.b64 	[param4], 1;
	call.uni 
	__assertfail, 
	(
	param0, 
	param1, 
	param2, 
	param3, 
	param4
	);
	} // callseq 0
$L__BB4_2:
	mov.u32 	%r21, %ntid.x;
	mul.lo.s32 	%r22, %r21, %r1;
	shl.b32 	%r2, %r22, 1;
	mov.u32 	%r3, %tid.x;
	shl.b32 	%r4, %r3, 1;
	setp.ge.s32 	%p2, %r4, %r20;
	shr.u32 	%r23, %r3, 4;
	add.s32 	%r24, %r23, %r3;
	shl.b32 	%r25, %r24, 2;
	mov.u32 	%r26, data;
	add.s32 	%r5, %r26, %r25;
	@%p2 bra 	$L__BB4_4;
	add.s32 	%r27, %r2, %r3;
	mul.wide.s32 	%rd11, %r27, 4;
	add.s64 	%rd12, %rd2, %rd11;
	ld.global.f32 	%f1, [%rd12];
	st.shared.f32 	[%r5], %f1;
$L__BB4_4:
	add.s32 	%r28, %r20, 1;
	shr.u32 	%r29, %r28, 31;
	add.s32 	%r30, %r28, %r29;
	shr.s32 	%r31, %r30, 1;
	add.s32 	%r6, %r31, %r3;
	setp.ge.s32 	%p3, %r6, %r20;
	@%p3 bra 	$L__BB4_6;
	add.s32 	%r32, %r6, %r2;
	mul.wide.s32 	%rd13, %r32, 4;
	add.s64 	%rd14, %rd2, %rd13;
	ld.global.f32 	%f2, [%rd14];
	shr.s32 	%r33, %r6, 31;
	shr.u32 	%r34, %r33, 28;
	add.s32 	%r35, %r6, %r34;
	shr.s32 	%r36, %r35, 4;
	add.s32 	%r37, %r36, %r6;
	shl.b32 	%r38, %r37, 2;
	add.s32 	%r40, %r26, %r38;
	st.shared.f32 	[%r40], %f2;
$L__BB4_6:
	bar.sync 	0;
	setp.lt.s32 	%p4, %r20, 2;
	mov.b32 	%r91, 1;
	@%p4 bra 	$L__BB4_11;
	add.s32 	%r7, %r3, 1;
	mov.b32 	%r89, 1;
$L__BB4_8:
	shl.b32 	%r91, %r89, 1;
	mul.lo.s32 	%r13, %r91, %r7;
	setp.gt.s32 	%p5, %r13, %r20;
	@%p5 bra 	$L__BB4_10;
	add.s32 	%r43, %r13, -1;
	sub.s32 	%r44, %r43, %r89;
	shr.s32 	%r45, %r44, 31;
	shr.u32 	%r46, %r45, 28;
	add.s32 	%r47, %r44, %r46;
	shr.s32 	%r48, %r47, 4;
	sub.s32 	%r49, %r13, %r89;
	add.s32 	%r50, %r48, %r49;
	shl.b32 	%r51, %r50, 2;
	add.s32 	%r53, %r26, %r51;
	ld.shared.f32 	%f3, [%r53+-4];
	shr.s32 	%r54, %r43, 31;
	shr.u32 	%r55, %r54, 28;
	add.s32 	%r56, %r43, %r55;
	shr.s32 	%r57, %r56, 4;
	add.s32 	%r58, %r57, %r13;
	shl.b32 	%r59, %r58, 2;
	add.s32 	%r60, %r26, %r59;
	ld.shared.f32 	%f4, [%r60+-4];
	add.f32 	%f5, %f3, %f4;
	st.shared.f32 	[%r60+-4], %f5;
$L__BB4_10:
	bar.sync 	0;
	setp.lt.s32 	%p6, %r91, %r20;
	mov.u32 	%r89, %r91;
	@%p6 bra 	$L__BB4_8;
$L__BB4_11:
	shr.s32 	%r90, %r91, 1;
	setp.lt.s32 	%p7, %r90, 1;
	@%p7 bra 	$L__BB4_16;
	add.s32 	%r10, %r3, 1;
$L__BB4_13:
	mov.u32 	%r14, %r90;
	and.b32  	%r61, %r91, -2;
	mul.lo.s32 	%r16, %r61, %r10;
	add.s32 	%r17, %r16, -1;
	add.s32 	%r18, %r17, %r14;
	setp.ge.s32 	%p8, %r18, %r20;
	@%p8 bra 	$L__BB4_15;
	shr.s32 	%r62, %r17, 31;
	shr.u32 	%r63, %r62, 28;
	add.s32 	%r64, %r17, %r63;
	shr.s32 	%r65, %r64, 4;
	add.s32 	%r66, %r65, %r16;
	shl.b32 	%r67, %r66, 2;
	add.s32 	%r69, %r26, %r67;
	ld.shared.f32 	%f6, [%r69+-4];
	shr.s32 	%r70, %r18, 31;
	shr.u32 	%r71, %r70, 28;
	add.s32 	%r72, %r18, %r71;
	shr.s32 	%r73, %r72, 4;
	add.s32 	%r74, %r16, %r14;
	add.s32 	%r75, %r73, %r74;
	shl.b32 	%r76, %r75, 2;
	add.s32 	%r77, %r26, %r76;
	ld.shared.f32 	%f7, [%r77+-4];
	add.f32 	%f8, %f6, %f7;
	st.shared.f32 	[%r77+-4], %f8;
$L__BB4_15:
	bar.sync 	0;
	shr.u32 	%r90, %r14, 1;
	setp.gt.u32 	%p9, %r14, 1;
	mov.u32 	%r91, %r14;
	@%p9 bra 	$L__BB4_13;
$L__BB4_16:
	setp.ge.s32 	%p10, %r4, %r20;
	@%p10 bra 	$L__BB4_18;
	ld.shared.f32 	%f9, [%r5];
	add.s32 	%r78, %r2, %r3;
	mul.wide.s32 	%rd15, %r78, 4;
	add.s64 	%rd16, %rd1, %rd15;
	st.global.f32 	[%rd16], %f9;
$L__BB4_18:
	setp.ge.s32 	%p11, %r6, %r20;
	@%p11 bra 	$L__BB4_20;
	shr.s32 	%r79, %r6, 31;
	shr.u32 	%r80, %r79, 28;
	add.s32 	%r81, %r6, %r80;
	shr.s32 	%r82, %r81, 4;
	add.s32 	%r83, %r82, %r6;
	shl.b32 	%r84, %r83, 2;
	add.s32 	%r86, %r26, %r84;
	ld.shared.f32 	%f10, [%r86];
	add.s32 	%r87, %r6, %r2;
	mul.wide.s32 	%rd17, %r87, 4;
	add.s64 	%rd18, %rd1, %rd17;
	st.global.f32 	[%rd18], %f10;
$L__BB4_20:
	ret;

}
	// .globl	_Z17scan_padding_sumsPfS_iS_
.visible .entry _Z17scan_padding_sumsPfS_iS_(
	.param .u64 .ptr .align 1 _Z17scan_padding_sumsPfS_iS__param_0,
	.param .u64 .ptr .align 1 _Z17scan_padding_sumsPfS_iS__param_1,
	.param .u32 _Z17scan_padding_sumsPfS_iS__param_2,
	.param .u64 .ptr .align 1 _Z17scan_padding_sumsPfS_iS__param_3
)
{
	.reg .pred 	%p<12>;
	.reg .b32 	%r<83>;
	.reg .b32 	%f<12>;
	.reg .b64 	%rd<19>;

	ld.param.u64 	%rd4, [_Z17scan_padding_sumsPfS_iS__param_0];
	ld.param.u64 	%rd5, [_Z17scan_padding_sumsPfS_iS__param_1];
	ld.param.u32 	%r22, [_Z17scan_padding_sumsPfS_iS__param_2];
	ld.param.u64 	%rd3, [_Z17scan_padding_sumsPfS_iS__param_3];
	cvta.to.global.u64 	%rd1, %rd4;
	cvta.to.global.u64 	%rd2, %rd5;
	mov.u32 	%r23, %ntid.x;
	shl.b32 	%r24, %r23, 1;
	mov.u32 	%r1, %ctaid.x;
	mul.lo.s32 	%r2, %r24, %r1;
	sub.s32 	%r25, %r22, %r2;
	min.u32 	%r3, %r24, %r25;
	mov.u32 	%r4, %tid.x;
	shl.b32 	%r5, %r4, 1;
	setp.ge.u32 	%p1, %r5, %r3;
	shr.u32 	%r26, %r4, 4;
	add.s32 	%r27, %r26, %r4;
	shl.b32 	%r28, %r27, 2;
	mov.u32 	%r29, data;
	add.s32 	%r6, %r29, %r28;
	@%p1 bra 	$L__BB5_2;
	add.s32 	%r30, %r2, %r4;
	mul.wide.s32 	%rd6, %r30, 4;
	add.s64 	%rd7, %rd2, %rd6;
	ld.global.f32 	%f1, [%rd7];
	st.shared.f32 	[%r6], %f1;
$L__BB5_2:
	add.s32 	%r31, %r3, 1;
	shr.u32 	%r32, %r31, 1;
	add.s32 	%r7, %r32, %r4;
	setp.ge.u32 	%p2, %r7, %r3;
	shr.u32 	%r33, %r7, 4;
	add.s32 	%r34, %r33, %r7;
	shl.b32 	%r35, %r34, 2;
	add.s32 	%r8, %r29, %r35;
	@%p2 bra 	$L__BB5_4;
	add.s32 	%r37, %r7, %r2;
	mul.wide.s32 	%rd8, %r37, 4;
	add.s64 	%rd9, %rd2, %rd8;
	ld.global.f32 	%f2, [%rd9];
	st.shared.f32 	[%r8], %f2;
$L__BB5_4:
	bar.sync 	0;
	setp.lt.u32 	%p3, %r3, 2;
	mov.b32 	%r82, 1;
	@%p3 bra 	$L__BB5_9;
	add.s32 	%r9, %r4, 1;
	mov.b32 	%r80, 1;
$L__BB5_6:
	shl.b32 	%r82, %r80, 1;
	mul.lo.s32 	%r15, %r82, %r9;
	setp.gt.s32 	%p4, %r15, %r3;
	@%p4 bra 	$L__BB5_8;
	add.s32 	%r40, %r15, -1;
	sub.s32 	%r41, %r40, %r80;
	shr.s32 	%r42, %r41, 31;
	shr.u32 	%r43, %r42, 28;
	add.s32 	%r44, %r41, %r43;
	shr.s32 	%r45, %r44, 4;
	sub.s32 	%r46, %r15, %r80;
	add.s32 	%r47, %r45, %r46;
	shl.b32 	%r48, %r47, 2;
	add.s32 	%r50, %r29, %r48;
	ld.shared.f32 	%f3, [%r50+-4];
	shr.s32 	%r51, %r40, 31;
	shr.u32 	%r52, %r51, 28;
	add.s32 	%r53, %r40, %r52;
	shr.s32 	%r54, %r53, 4;
	add.s32 	%r55, %r54, %r15;
	shl.b32 	%r56, %r55, 2;
	add.s32 	%r57, %r29, %r56;
	ld.shared.f32 	%f4, [%r57+-4];
	add.f32 	%f5, %f3, %f4;
	st.shared.f32 	[%r57+-4], %f5;
$L__BB5_8:
	bar.sync 	0;
	setp.lt.s32 	%p5, %r82, %r3;
	mov.u32 	%r80, %r82;
	@%p5 bra 	$L__BB5_6;
$L__BB5_9:
	shr.s32 	%r81, %r82, 1;
	setp.lt.s32 	%p6, %r81, 1;
	@%p6 bra 	$L__BB5_14;
	add.s32 	%r12, %r4, 1;
$L__BB5_11:
	mov.u32 	%r16, %r81;
	and.b32  	%r58, %r82, -2;
	mul.lo.s32 	%r18, %r58, %r12;
	add.s32 	%r19, %r18, -1;
	add.s32 	%r20, %r19, %r16;
	setp.ge.s32 	%p7, %r20, %r3;
	@%p7 bra 	$L__BB5_13;
	shr.s32 	%r59, %r19, 31;
	shr.u32 	%r60, %r59, 28;
	add.s32 	%r61, %r19, %r60;
	shr.s32 	%r62, %r61, 4;
	add.s32 	%r63, %r62, %r18;
	shl.b32 	%r64, %r63, 2;
	add.s32 	%r66, %r29, %r64;
	ld.shared.f32 	%f6, [%r66+-4];
	shr.s32 	%r67, %r20, 31;
	shr.u32 	%r68, %r67, 28;
	add.s32 	%r69, %r20, %r68;
	shr.s32 	%r70, %r69, 4;
	add.s32 	%r71, %r18, %r16;
	add.s32 	%r72, %r70, %r71;
	shl.b32 	%r73, %r72, 2;
	add.s32 	%r74, %r29, %r73;
	ld.shared.f32 	%f7, [%r74+-4];
	add.f32 	%f8, %f6, %f7;
	st.shared.f32 	[%r74+-4], %f8;
$L__BB5_13:
	bar.sync 	0;
	shr.u32 	%r81, %r16, 1;
	setp.gt.u32 	%p8, %r16, 1;
	mov.u32 	%r82, %r16;
	@%p8 bra 	$L__BB5_11;
$L__BB5_14:
	setp.ge.u32 	%p9, %r5, %r3;
	@%p9 bra 	$L__BB5_16;
	ld.shared.f32 	%f9, [%r6];
	add.s32 	%r75, %r2, %r4;
	mul.wide.s32 	%rd10, %r75, 4;
	add.s64 	%rd11, %rd1, %rd10;
	st.global.f32 	[%rd11], %f9;
$L__BB5_16:
	setp.ge.u32 	%p10, %r7, %r3;
	@%p10 bra 	$L__BB5_18;
	ld.shared.f32 	%f10, [%r8];
	add.s32 	%r76, %r7, %r2;
	mul.wide.s32 	%rd12, %r76, 4;
	add.s64 	%rd13, %rd1, %rd12;
	st.global.f32 	[%rd13], %f10;
$L__BB5_18:
	bar.sync 	0;
	setp.ne.s32 	%p11, %r4, 0;
	@%p11 bra 	$L__BB5_20;
	add.s32 	%r77, %r2, %r3;
	add.s32 	%r78, %r77, -1;
	mul.wide.u32 	%rd14, %r78, 4;
	add.s64 	%rd15, %rd1, %rd14;
	ld.global.f32 	%f11, [%rd15];
	cvta.to.global.u64 	%rd16, %rd3;
	mul.wide.u32 	%rd17, %r1, 4;
	add.s64 	%rd18, %rd16, %rd17;
	st.global.f32 	[%rd18], %f11;
$L__BB5_20:
	ret;

}
	// .globl	_Z8add_sumsPfS_i
.visible .entry _Z8add_sumsPfS_i(
	.param .u64 .ptr .align 1 _Z8add_sumsPfS_i_param_0,
	.param .u64 .ptr .align 1 _Z8add_sumsPfS_i_param_1,
	.param .u32 _Z8add_sumsPfS_i_param_2
)
{
	.reg .pred 	%p<3>;
	.reg .b32 	%r<17>;
	.reg .b32 	%f<7>;
	.reg .b64 	%rd<11>;

	ld.param.u64 	%rd3, [_Z8add_sumsPfS_i_param_0];
	ld.param.u64 	%rd4, [_Z8add_sumsPfS_i_param_1];
	ld.param.u32 	%r5, [_Z8add_sumsPfS_i_param_2];
	cvta.to.global.u64 	%rd1, %rd3;
	cvta.to.global.u64 	%rd5, %rd4;
	mov.u32 	%r6, %ntid.x;
	shl.b32 	%r7, %r6, 1;
	mov.u32 	%r8, %ctaid.x;
	mad.lo.s32 	%r1, %r7, %r8, %r7;
	sub.s32 	%r9, %r5, %r1;
	min.s32 	%r2, %r7, %r9;
	mov.u32 	%r3, %tid.x;
	shl.b32 	%r10, %r3, 1;
	setp.ge.s32 	%p1, %r10, %r2;
	mul.wide.u32 	%rd6, %r8, 4;
	add.s64 	%rd2, %rd5, %rd6;
	@%p1 bra 	$L__BB6_2;
	ld.global.f32 	%f1, [%rd2];
	add.s32 	%r11, %r1, %r3;
	mul.wide.s32 	%rd7, %r11, 4;
	add.s64 	%rd8, %rd1, %rd7;
	ld.global.f32 	%f2, [%rd8];
	add.f32 	%f3, %f1, %f2;
	st.global.f32 	[%rd8], %f3;
$L__BB6_2:
	add.s32 	%r12, %r2, 1;
	shr.u32 	%r13, %r12, 31;
	add.s32 	%r14, %r12, %r13;
	shr.s32 	%r15, %r14, 1;
	add.s32 	%r4, %r15, %r3;
	setp.ge.s32 	%p2, %r4, %r2;
	@%p2 bra 	$L__BB6_4;
	ld.global.f32 	%f4, [%rd2];
	add.s32 	%r16, %r4, %r1;
	mul.wide.s32 	%rd9, %r16, 4;
	add.s64 	%rd10, %rd1, %rd9;
	ld.global.f32 	%f5, [%rd10];
	add.f32 	%f6, %f4, %f5;
	st.global.f32 	[%rd10], %f6;
$L__BB6_4:
	ret;

}


// ===== COMPILED SASS (sm_100) =====

	.target	sm_100

	.elftype	@"ET_EXEC"


//--------------------- .note.nv.tkinfo           --------------------------
	.section	.note.nv.tkinfo,"",@"SHT_NOTE"
	.sectionflags	@"SHF_NOTE_NV_TKINFO"
	.tkinfo
        /*0018*/ 	.word	0x00000002
        /*0030*/ 	.string	""
        /*0030*/ 	.string	"ptxas"
        /*0030*/ 	.string	"Cuda compilation tools, release 13.0, V13.0.88"
        /*0030*/ 	.string	"Build cuda_13.0.r13.0/compiler.36424714_0"
        /*0030*/ 	.string	"-arch sm_100 -m 64 "



//--------------------- .note.nv.cuinfo           --------------------------
	.section	.note.nv.cuinfo,"",@"SHT_NOTE"
	.sectionflags	@"SHF_NOTE_NV_CUINFO"
        /*0018*/ 	.short	0x0002
        /*001a*/ 	.short	0x0064
        /*001c*/ 	.short	0x0082
	.zero		2


//--------------------- .nv.info                  --------------------------
	.section	.nv.info,"",@"SHT_CUDA_INFO"
	.align	4


	//----- nvinfo : EIATTR_REGCOUNT
	.align		4
        /*0000*/ 	.byte	0x04, 0x2f
        /*0002*/ 	.short	(.L_4 - .L_3)
	.align		4
.L_3:
        /*0004*/ 	.word	index@(_Z9scan_slowPfS_i)
        /*0008*/ 	.word	0x0000000c


	//----- nvinfo : EIATTR_FRAME_SIZE
	.align		4
.L_4:
        /*000c*/ 	.byte	0x04, 0x11
        /*000e*/ 	.short	(.L_6 - .L_5)
	.align		4
.L_5:
        /*0010*/ 	.word	index@(_Z9scan_slowPfS_i)
        /*0014*/ 	.word	0x00000000


	//----- nvinfo : EIATTR_REGCOUNT
	.align		4
.L_6:
        /*0018*/ 	.byte	0x04, 0x2f
        /*001a*/ 	.short	(.L_8 - .L_7)
	.align		4
.L_7:
        /*001c*/ 	.word	index@(_Z4copyPfS_i)
        /*0020*/ 	.word	0x0000000e


	//----- nvinfo : EIATTR_FRAME_SIZE
	.align		4
.L_8:
        /*0024*/ 	.byte	0x04, 0x11
        /*0026*/ 	.short	(.L_10 - .L_9)
	.align		4
.L_9:
        /*0028*/ 	.word	index@(_Z4copyPfS_i)
        /*002c*/ 	.word	0x00000000


	//----- nvinfo : EIATTR_REGCOUNT
	.align		4
.L_10:
        /*0030*/ 	.byte	0x04, 0x2f
        /*0032*/ 	.short	(.L_12 - .L_11)
	.align		4
.L_11:
        /*0034*/ 	.word	index@(_Z3addPfS_i)
        /*0038*/ 	.word	0x00000010


	//----- nvinfo : EIATTR_FRAME_SIZE
	.align		4
.L_12:
        /*003c*/ 	.byte	0x04, 0x11
        /*003e*/ 	.short	(.L_14 - .L_13)
	.align		4
.L_13:
        /*0040*/ 	.word	index@(_Z3addPfS_i)
        /*0044*/ 	.word	0x00000000


	//----- nvinfo : EIATTR_REGCOUNT
	.align		4
.L_14:
        /*0048*/ 	.byte	0x04, 0x2f
        /*004a*/ 	.short	(.L_16 - .L_15)
	.align		4
.L_15:
        /*004c*/ 	.word	index@(_Z4scanPfS_i)
        /*0050*/ 	.word	0x0000000d


	//----- nvinfo : EIATTR_FRAME_SIZE
	.align		4
.L_16:
        /*0054*/ 	.byte	0x04, 0x11
        /*0056*/ 	.short	(.L_18 - .L_17)
	.align		4
.L_17:
        /*0058*/ 	.word	index@(_Z4scanPfS_i)
        /*005c*/ 	.word	0x00000000


	//----- nvinfo : EIATTR_REGCOUNT
	.align		4
.L_18:
        /*0060*/ 	.byte	0x04, 0x2f
        /*0062*/ 	.short	(.L_20 - .L_19)
	.align		4
.L_19:
        /*0064*/ 	.word	index@(_Z12scan_paddingPfS_i)
        /*0068*/ 	.word	0x00000018


	//----- nvinfo : EIATTR_FRAME_SIZE
	.align		4
.L_20:
        /*006c*/ 	.byte	0x04, 0x11
        /*006e*/ 	.short	(.L_22 - .L_21)
	.align		4
.L_21:
        /*0070*/ 	.word	index@(_Z12scan_paddingPfS_i)
        /*0074*/ 	.word	0x00000000


	//----- nvinfo : EIATTR_REGCOUNT
	.align		4
.L_22:
        /*0078*/ 	.byte	0x04, 0x2f
        /*007a*/ 	.short	(.L_24 - .L_23)
	.align		4
.L_23:
        /*007c*/ 	.word	index@(_Z17scan_padding_sumsPfS_iS_)
        /*0080*/ 	.word	0x00000014


	//----- nvinfo : EIATTR_FRAME_SIZE
	.align		4
.L_24:
        /*0084*/ 	.byte	0x04, 0x11
        /*0086*/ 	.short	(.L_26 - .L_25)
	.align		4
.L_25:
        /*0088*/ 	.word	index@(_Z17scan_padding_sumsPfS_iS_)
        /*008c*/ 	.word	0x00000000


	//----- nvinfo : EIATTR_REGCOUNT
	.align		4
.L_26:
        /*0090*/ 	.byte	0x04, 0x2f
        /*0092*/ 	.short	(.L_28 - .L_27)
	.align		4
.L_27:
        /*0094*/ 	.word	index@(_Z8add_sumsPfS_i)
        /*0098*/ 	.word	0x0000000d


	//----- nvinfo : EIATTR_FRAME_SIZE
	.align		4
.L_28:
        /*009c*/ 	.byte	0x04, 0x11
        /*009e*/ 	.short	(.L_30 - .L_29)
	.align		4
.L_29:
        /*00a0*/ 	.word	index@(_Z8add_sumsPfS_i)
        /*00a4*/ 	.word	0x00000000


	//----- nvinfo : EIATTR_MIN_STACK_SIZE
	.align		4
.L_30:
        /*00a8*/ 	.byte	0x04, 0x12
        /*00aa*/ 	.short	(.L_32 - .L_31)
	.align		4
.L_31:
        /*00ac*/ 	.word	index@(_Z8add_sumsPfS_i)
        /*00b0*/ 	.word	0x00000000


	//----- nvinfo : EIATTR_MIN_STACK_SIZE
	.align		4
.L_32:
        /*00b4*/ 	.byte	0x04, 0x12
        /*00b6*/ 	.short	(.L_34 - .L_33)
	.align		4
.L_33:
        /*00b8*/ 	.word	index@(_Z17scan_padding_sumsPfS_iS_)
        /*00bc*/ 	.word	0x00000000


	//----- nvinfo : EIATTR_MIN_STACK_SIZE
	.align		4
.L_34:
        /*00c0*/ 	.byte	0x04, 0x12
        /*00c2*/ 	.short	(.L_36 - .L_35)
	.align		4
.L_35:
        /*00c4*/ 	.word	index@(_Z12scan_paddingPfS_i)
        /*00c8*/ 	.word	0x00000000


	//----- nvinfo : EIATTR_MIN_STACK_SIZE
	.align		4
.L_36:
        /*00cc*/ 	.byte	0x04, 0x12
        /*00ce*/ 	.short	(.L_38 - .L_37)
	.align		4
.L_37:
        /*00d0*/ 	.word	index@(_Z4scanPfS_i)
        /*00d4*/ 	.word	0x00000000


	//----- nvinfo : EIATTR_MIN_STACK_SIZE
	.align		4
.L_38:
        /*00d8*/ 	.byte	0x04, 0x12
        /*00da*/ 	.short	(.L_40 - .L_39)
	.align		4
.L_39:
        /*00dc*/ 	.word	index@(_Z3addPfS_i)
        /*00e0*/ 	.word	0x00000000


	//----- nvinfo : EIATTR_MIN_STACK_SIZE
	.align		4
.L_40:
        /*00e4*/ 	.byte	0x04, 0x12
        /*00e6*/ 	.short	(.L_42 - .L_41)
	.align		4
.L_41:
        /*00e8*/ 	.word	index@(_Z4copyPfS_i)
        /*00ec*/ 	.word	0x00000000


	//----- nvinfo : EIATTR_MIN_STACK_SIZE
	.align		4
.L_42:
        /*00f0*/ 	.byte	0x04, 0x12
        /*00f2*/ 	.short	(.L_44 - .L_43)
	.align		4
.L_43:
        /*00f4*/ 	.word	index@(_Z9scan_slowPfS_i)
        /*00f8*/ 	.word	0x00000000
.L_44:


//--------------------- .nv.compat                --------------------------
	.section	.nv.compat,"",@"SHT_CUDA_COMPAT_INFO"
	.align	4
        /*0000*/ 	.byte	0x02, 0x09, 0x00, 0x00, 0x02, 0x02, 0x01, 0x00, 0x02, 0x05, 0x05, 0x00, 0x03, 0x07, 0x01, 0x01
        /*0010*/ 	.byte	0x02, 0x03, 0x00, 0x00, 0x02, 0x06, 0x01, 0x00, 0x04, 0x0b, 0x08, 0x00, 0x09, 0x00, 0x00, 0x00
        /*0020*/ 	.byte	0x00, 0x00, 0x00, 0x00


//--------------------- .nv.info._Z8add_sumsPfS_i --------------------------
	.section	.nv.info._Z8add_sumsPfS_i,"",@"SHT_CUDA_INFO"
	.sectionflags	@""
	.align	4


	//----- nvinfo : EIATTR_CUDA_API_VERSION
	.align		4
        /*0000*/ 	.byte	0x04, 0x37
        /*0002*/ 	.short	(.L_46 - .L_45)
.L_45:
        /*0004*/ 	.word	0x00000082


	//----- nvinfo : EIATTR_KPARAM_INFO
	.align		4
.L_46:
        /*0008*/ 	.byte	0x04, 0x17
        /*000a*/ 	.short	(.L_48 - .L_47)
.L_47:
        /*000c*/ 	.word	0x00000000
        /*0010*/ 	.short	0x0002
        /*0012*/ 	.short	0x0010
        /*0014*/ 	.byte	0x00, 0xf0, 0x11, 0x00


	//----- nvinfo : EIATTR_KPARAM_INFO
	.align		4
.L_48:
        /*0018*/ 	.byte	0x04, 0x17
        /*001a*/ 	.short	(.L_50 - .L_49)
.L_49:
        /*001c*/ 	.word	0x00000000
        /*0020*/ 	.short	0x0001
        /*0022*/ 	.short	0x0008
        /*0024*/ 	.byte	0x00, 0xf5, 0x21, 0x00


	//----- nvinfo : EIATTR_KPARAM_INFO
	.align		4
.L_50:
        /*0028*/ 	.byte	0x04, 0x17
        /*002a*/ 	.short	(.L_52 - .L_51)
.L_51:
        /*002c*/ 	.word	0x00000000
        /*0030*/ 	.short	0x0000
        /*0032*/ 	.short	0x0000
        /*0034*/ 	.byte	0x00, 0xf5, 0x21, 0x00


	//----- nvinfo : EIATTR_SPARSE_MMA_MASK
	.align		4
.L_52:
        /*0038*/ 	.byte	0x03, 0x50
        /*003a*/ 	.short	0x0000


	//----- nvinfo : EIATTR_MAXREG_COUNT
	.align		4
        /*003c*/ 	.byte	0x03, 0x1b
        /*003e*/ 	.short	0x00ff


	//----- nvinfo : EIATTR_MERCURY_ISA_VERSION
	.align		4
        /*0040*/ 	.byte	0x03, 0x5f
        /*0042*/ 	.short	0x0101


	//----- nvinfo : EIATTR_VRC_CTA_INIT_COUNT
	.align		4
        /*0044*/ 	.byte	0x02, 0x4a
	.zero		1
	.zero		1


	//----- nvinfo : EIATTR_EXIT_INSTR_OFFSETS
	.align		4
        /*0048*/ 	.byte	0x04, 0x1c
        /*004a*/ 	.short	(.L_54 - .L_53)


	//   ....[0]....
.L_53:
        /*004c*/ 	.word	0x00000190


	//   ....[1]....
        /*0050*/ 	.word	0x00000210


	//----- nvinfo : EIATTR_CBANK_PARAM_SIZE
	.align		4
.L_54:
        /*0054*/ 	.byte	0x03, 0x19
        /*0056*/ 	.short	0x0014


	//----- nvinfo : EIATTR_PARAM_CBANK
	.align		4
        /*0058*/ 	.byte	0x04, 0x0a
        /*005a*/ 	.short	(.L_56 - .L_55)
	.align		4
.L_55:
        /*005c*/ 	.word	index@(.nv.constant0._Z8add_sumsPfS_i)
        /*0060*/ 	.short	0x0380
        /*0062*/ 	.short	0x0014


	//----- nvinfo : EIATTR_SW_WAR
	.align		4
.L_56:
        /*0064*/ 	.byte	0x04, 0x36
        /*0066*/ 	.short	(.L_58 - .L_57)
.L_57:
        /*0068*/ 	.word	0x00000008
.L_58:


//--------------------- .nv.info._Z17scan_padding_sumsPfS_iS_ --------------------------
	.section	.nv.info._Z17scan_padding_sumsPfS_iS_,"",@"SHT_CUDA_INFO"
	.sectionflags	@""
	.align	4


	//----- nvinfo : EIATTR_CUDA_API_VERSION
	.align		4
        /*0000*/ 	.byte	0x04, 0x37
        /*0002*/ 	.short	(.L_60 - .L_59)
.L_59:
        /*0004*/ 	.word	0x00000082


	//----- nvinfo : EIATTR_KPARAM_INFO
	.align		4
.L_60:
        /*0008*/ 	.byte	0x04, 0x17
        /*000a*/ 	.short	(.L_62 - .L_61)
.L_61:
        /*000c*/ 	.word	0x00000000
        /*0010*/ 	.short	0x0003
        /*0012*/ 	.short	0x0018
        /*0014*/ 	.byte	0x00, 0xf5, 0x21, 0x00


	//----- nvinfo : EIATTR_KPARAM_INFO
	.align		4
.L_62:
        /*0018*/ 	.byte	0x04, 0x17
        /*001a*/ 	.short	(.L_64 - .L_63)
.L_63:
        /*001c*/ 	.word	0x00000000
        /*0020*/ 	.short	0x0002
        /*0022*/ 	.short	0x0010
        /*0024*/ 	.byte	0x00, 0xf0, 0x11, 0x00


	//----- nvinfo : EIATTR_KPARAM_INFO
	.align		4
.L_64:
        /*0028*/ 	.byte	0x04, 0x17
        /*002a*/ 	.short	(.L_66 - .L_65)
.L_65:
        /*002c*/ 	.word	0x00000000
        /*0030*/ 	.short	0x0001
        /*0032*/ 	.short	0x0008
        /*0034*/ 	.byte	0x00, 0xf5, 0x21, 0x00


	//----- nvinfo : EIATTR_KPARAM_INFO
	.align		4
.L_66:
        /*0038*/ 	.byte	0x04, 0x17
        /*003a*/ 	.short	(.L_68 - .L_67)
.L_67:
        /*003c*/ 	.word	0x00000000
        /*0040*/ 	.short	0x0000
        /*0042*/ 	.short	0x0000
        /*0044*/ 	.byte	0x00, 0xf5, 0x21, 0x00


	//----- nvinfo : EIATTR_SPARSE_MMA_MASK
	.align		4
.L_68:
        /*0048*/ 	.byte	0x03, 0x50
        /*004a*/ 	.short	0x0000


	//----- nvinfo : EIATTR_MAXREG_COUNT
	.align		4
        /*004c*/ 	.byte	0x03, 0x1b
        /*004e*/ 	.short	0x00ff


	//----- nvinfo : EIATTR_NUM_BARRIERS
	.align		4
        /*0050*/ 	.byte	0x02, 0x4c
        /*0052*/ 	.byte	0x01
	.zero		1


	//----- nvinfo : EIATTR_MERCURY_ISA_VERSION
	.align		4
        /*0054*/ 	.byte	0x03, 0x5f
        /*0056*/ 	.short	0x0101


	//----- nvinfo : EIATTR_VRC_CTA_INIT_COUNT
	.align		4
        /*0058*/ 	.byte	0x02, 0x4a
	.zero		1
	.zero		1


	//----- nvinfo : EIATTR_EXIT_INSTR_OFFSETS
	.align		4
        /*005c*/ 	.byte	0x04, 0x1c
        /*005e*/ 	.short	(.L_70 - .L_69)


	//   ....[0]....
.L_69:
        /*0060*/ 	.word	0x000006c0


	//   ....[1]....
        /*0064*/ 	.word	0x00000740


	//----- nvinfo : EIATTR_CRS_STACK_SIZE
	.align		4
.L_70:
        /*0068*/ 	.byte	0x04, 0x1e
        /*006a*/ 	.short	(.L_72 - .L_71)
.L_71:
        /*006c*/ 	.word	0x00000000


	//----- nvinfo : EIATTR_CBANK_PARAM_SIZE
	.align		4
.L_72:
        /*0070*/ 	.byte	0x03, 0x19
        /*0072*/ 	.short	0x0020


	//----- nvinfo : EIATTR_PARAM_CBANK
	.align		4
        /*0074*/ 	.byte	0x04, 0x0a
        /*0076*/ 	.short	(.L_74 - .L_73)
	.align		4
.L_73:
        /*0078*/ 	.word	index@(.nv.constant0._Z17scan_padding_sumsPfS_iS_)
        /*007c*/ 	.short	0x0380
        /*007e*/ 	.short	0x0020


	//----- nvinfo : EIATTR_SW_WAR
	.align		4
.L_74:
        /*0080*/ 	.byte	0x04, 0x36
        /*0082*/ 	.short	(.L_76 - .L_75)
.L_75:
        /*0084*/ 	.word	0x00000008
.L_76:


//--------------------- .nv.info._Z12scan_paddingPfS_i --------------------------
	.section	.nv.info._Z12scan_paddingPfS_i,"",@"SHT_CUDA_INFO"
	.sectionflags	@""
	.align	4


	//----- nvinfo : EIATTR_CUDA_API_VERSION
	.align		4
        /*0000*/ 	.byte	0x04, 0x37
        /*0002*/ 	.short	(.L_78 - .L_77)
.L_77:
        /*0004*/ 	.word	0x00000082


	//----- nvinfo : EIATTR_KPARAM_INFO
	.align		4
.L_78:
        /*0008*/ 	.byte	0x04, 0x17
        /*000a*/ 	.short	(.L_80 - .L_79)
.L_79:
        /*000c*/ 	.word	0x00000000
        /*0010*/ 	.short	0x0002
        /*0012*/ 	.short	0x0010
        /*0014*/ 	.byte	0x00, 0xf0, 0x11, 0x00


	//----- nvinfo : EIATTR_KPARAM_INFO
	.align		4
.L_80:
        /*0018*/ 	.byte	0x04, 0x17
        /*001a*/ 	.short	(.L_82 - .L_81)
.L_81:
        /*001c*/ 	.word	0x00000000
        /*0020*/ 	.short	0x0001
        /*0022*/ 	.short	0x0008
        /*0024*/ 	.byte	0x00, 0xf5, 0x21, 0x00


	//----- nvinfo : EIATTR_KPARAM_INFO
	.align		4
.L_82:
        /*0028*/ 	.byte	0x04, 0x17
        /*002a*/ 	.short	(.L_84 - .L_83)
.L_83:
        /*002c*/ 	.word	0x00000000
        /*0030*/ 	.short	0x0000
        /*0032*/ 	.short	0x0000
        /*0034*/ 	.byte	0x00, 0xf5, 0x21, 0x00


	//----- nvinfo : EIATTR_SPARSE_MMA_MASK
	.align		4
.L_84:
        /*0038*/ 	.byte	0x03, 0x50
        /*003a*/ 	.short	0x0000


	//----- nvinfo : EIATTR_MAXREG_COUNT
	.align		4
        /*003c*/ 	.byte	0x03, 0x1b
        /*003e*/ 	.short	0x00ff


	//----- nvinfo : EIATTR_NUM_BARRIERS
	.align		4
        /*0040*/ 	.byte	0x02, 0x4c
        /*0042*/ 	.byte	0x01
	.zero		1


	//----- nvinfo : EIATTR_EXTERNS
	.align		4
        /*0044*/ 	.byte	0x04, 0x0f
        /*0046*/ 	.short	(.L_86 - .L_85)


	//   ....[0]....
	.align		4
.L_85:
        /*0048*/ 	.word	index@(__assertfail)


	//----- nvinfo : EIATTR_MERCURY_ISA_VERSION
	.align		4
.L_86:
        /*004c*/ 	.byte	0x03, 0x5f
        /*004e*/ 	.short	0x0101


	//----- nvinfo : EIATTR_VRC_CTA_INIT_COUNT
	.align		4
        /*0050*/ 	.byte	0x02, 0x4a
	.zero		1
	.zero		1


	//----- nvinfo : EIATTR_SYSCALL_OFFSETS
	.align		4
        /*0054*/ 	.byte	0x04, 0x46
        /*0056*/ 	.short	(.L_88 - .L_87)


	//   ....[0]....
.L_87:
        /*0058*/ 	.word	0x00000130


	//----- nvinfo : EIATTR_EXIT_INSTR_OFFSETS
	.align		4
.L_88:
        /*005c*/ 	.byte	0x04, 0x1c
        /*005e*/ 	.short	(.L_90 - .L_89)


	//   ....[0]....
.L_89:
        /*0060*/ 	.word	0x00000830


	//   ....[1]....
        /*0064*/ 	.word	0x000008f0


	//----- nvinfo : EIATTR_CRS_STACK_SIZE
	.align		4
.L_90:
        /*0068*/ 	.byte	0x04, 0x1e
        /*006a*/ 	.short	(.L_92 - .L_91)
.L_91:
        /*006c*/ 	.word	0x00000000


	//----- nvinfo : EIATTR_CBANK_PARAM_SIZE
	.align		4
.L_92:
        /*0070*/ 	.byte	0x03, 0x19
        /*0072*/ 	.short	0x0014


	//----- nvinfo : EIATTR_PARAM_CBANK
	.align		4
        /*0074*/ 	.byte	0x04, 0x0a
        /*0076*/ 	.short	(.L_94 - .L_93)
	.align		4
.L_93:
        /*0078*/ 	.word	index@(.nv.constant0._Z12scan_paddingPfS_i)
        /*007c*/ 	.short	0x0380
        /*007e*/ 	.short	0x0014


	//----- nvinfo : EIATTR_SW_WAR
	.align		4
.L_94:
        /*0080*/ 	.byte	0x04, 0x36
        /*0082*/ 	.short	(.L_96 - .L_95)
.L_95:
        /*0084*/ 	.word	0x00000008
.L_96:


//--------------------- .nv.info._Z4scanPfS_i     --------------------------
	.section	.nv.info._Z4scanPfS_i,"",@"SHT_CUDA_INFO"
	.sectionflags	@""
	.align	4


	//----- nvinfo : EIATTR_CUDA_API_VERSION
	.align		4
        /*0000*/ 	.byte	0x04, 0x37
        /*0002*/ 	.short	(.L_98 - .L_97)
.L_97:
        /*0004*/ 	.word	0x00000082


	//----- nvinfo : EIATTR_KPARAM_INFO
	.align		4
.L_98:
        /*0008*/ 	.byte	0x04, 0x17
        /*000a*/ 	.short	(.L_100 - .L_99)
.L_99:
        /*000c*/ 	.word	0x00000000
        /*0010*/ 	.short	0x0002
        /*0012*/ 	.short	0x0010
        /*0014*/ 	.byte	0x00, 0xf0, 0x11, 0x00


	//----- nvinfo : EIATTR_KPARAM_INFO
	.align		4
.L_100:
        /*0018*/ 	.byte	0x04, 0x17
        /*001a*/ 	.short	(.L_102 - .L_101)
.L_101:
        /*001c*/ 	.word	0x00000000
        /*0020*/ 	.short	0x0001
        /*0022*/ 	.short	0x0008
        /*0024*/ 	.byte	0x00, 0xf5, 0x21, 0x00


	//----- nvinfo : EIATTR_KPARAM_INFO
	.align		4
.L_102:
        /*0028*/ 	.byte	0x04, 0x17
        /*002a*/ 	.short	(.L_104 - .L_103)
.L_103:
        /*002c*/ 	.word	0x00000000
        /*0030*/ 	.short	0x0000
        /*0032*/ 	.short	0x0000
        /*0034*/ 	.byte	0x00, 0xf5, 0x21, 0x00


	//----- nvinfo : EIATTR_SPARSE_MMA_MASK
	.align		4
.L_104:
        /*0038*/ 	.byte	0x03, 0x50
        /*003a*/ 	.short	0x0000


	//----- nvinfo : EIATTR_MAXREG_COUNT
	.align		4
        /*003c*/ 	.byte	0x03, 0x1b
        /*003e*/ 	.short	0x00ff


	//----- nvinfo : EIATTR_NUM_BARRIERS
	.align		4
        /*0040*/ 	.byte	0x02, 0x4c
        /*0042*/ 	.byte	0x01
	.zero		1


	//----- nvinfo : EIATTR_MERCURY_ISA_VERSION
	.align		4
        /*0044*/ 	.byte	0x03, 0x5f
        /*0046*/ 	.short	0x0101


	//----- nvinfo : EIATTR_VRC_CTA_INIT_COUNT
	.align		4
        /*0048*/ 	.byte	0x02, 0x4a
	.zero		1
	.zero		1


	//----- nvinfo : EIATTR_EXIT_INSTR_OFFSETS
	.align		4
        /*004c*/ 	.byte	0x04, 0x1c
        /*004e*/ 	.short	(.L_106 - .L_105)


	//   ....[0]....
.L_105:
        /*0050*/ 	.word	0x000003f0


	//   ....[1]....
        /*0054*/ 	.word	0x00000450


	//----- nvinfo : EIATTR_CBANK_PARAM_SIZE
	.align		4
.L_106:
        /*0058*/ 	.byte	0x03, 0x19
        /*005a*/ 	.short	0x0014


	//----- nvinfo : EIATTR_PARAM_CBANK
	.align		4
        /*005c*/ 	.byte	0x04, 0x0a
        /*005e*/ 	.short	(.L_108 - .L_107)
	.align		4
.L_107:
        /*0060*/ 	.word	index@(.nv.constant0._Z4scanPfS_i)
        /*0064*/ 	.short	0x0380
        /*0066*/ 	.short	0x0014


	//----- nvinfo : EIATTR_SW_WAR
	.align		4
.L_108:
        /*0068*/ 	.byte	0x04, 0x36
        /*006a*/ 	.short	(.L_110 - .L_109)
.L_109:
        /*006c*/ 	.word	0x00000008
.L_110:


//--------------------- .nv.info._Z3addPfS_i      --------------------------
	.section	.nv.info._Z3addPfS_i,"",@"SHT_CUDA_INFO"
	.sectionflags	@""
	.align	4


	//----- nvinfo : EIATTR_CUDA_API_VERSION
	.align		4
        /*0000*/ 	.byte	0x04, 0x37
        /*0002*/ 	.short	(.L_112 - .L_111)
.L_111:
        /*0004*/ 	.word	0x00000082


	//----- nvinfo : EIATTR_KPARAM_INFO
	.align		4
.L_112:
        /*0008*/ 	.byte	0x04, 0x17
        /*000a*/ 	.short	(.L_114 - .L_113)
.L_113:
        /*000c*/ 	.word	0x00000000
        /*0010*/ 	.short	0x0002
        /*0012*/ 	.short	0x0010
        /*0014*/ 	.byte	0x00, 0xf0, 0x11, 0x00


	//----- nvinfo : EIATTR_KPARAM_INFO
	.align		4
.L_114:
        /*0018*/ 	.byte	0x04, 0x17
        /*001a*/ 	.short	(.L_116 - .L_115)
.L_115:
        /*001c*/ 	.word	0x00000000
        /*0020*/ 	.short	0x0001
        /*0022*/ 	.short	0x0008
        /*0024*/ 	.byte	0x00, 0xf5, 0x21, 0x00


	//----- nvinfo : EIATTR_KPARAM_INFO
	.align		4
.L_116:
        /*0028*/ 	.byte	0x04, 0x17
        /*002a*/ 	.short	(.L_118 - .L_117)
.L_117:
        /*002c*/ 	.word	0x00000000
        /*0030*/ 	.short	0x0000
        /*0032*/ 	.short	0x0000
        /*0034*/ 	.byte	0x00, 0xf5, 0x21, 0x00


	//----- nvinfo : EIATTR_SPARSE_MMA_MASK
	.align		4
.L_118:
        /*0038*/ 	.byte	0x03, 0x50
        /*003a*/ 	.short	0x0000


	//----- nvinfo : EIATTR_MAXREG_COUNT
	.align		4
        /*003c*/ 	.byte	0x03, 0x1b
        /*003e*/ 	.short	0x00ff


	//----- nvinfo : EIATTR_MERCURY_ISA_VERSION
	.align		4
        /*0040*/ 	.byte	0x03, 0x5f
        /*0042*/ 	.short	0x0101


	//----- nvinfo : EIATTR_VRC_CTA_INIT_COUNT
	.align		4
        /*0044*/ 	.byte	0x02, 0x4a
	.zero		1
	.zero		1


	//----- nvinfo : EIATTR_EXIT_INSTR_OFFSETS
	.align		4
        /*0048*/ 	.byte	0x04, 0x1c
        /*004a*/ 	.short	(.L_120 - .L_119)


	//   ....[0]....
.L_119:
        /*004c*/ 	.word	0x00000110


	//   ....[1]....
        /*0050*/ 	.word	0x00000180


	//----- nvinfo : EIATTR_CBANK_PARAM_SIZE
	.align		4
.L_120:
        /*0054*/ 	.byte	0x03, 0x19
        /*0056*/ 	.short	0x0014


	//----- nvinfo : EIATTR_PARAM_CBANK
	.align		4
        /*0058*/ 	.byte	0x04, 0x0a
        /*005a*/ 	.short	(.L_122 - .L_121)
	.align		4
.L_121:
        /*005c*/ 	.word	index@(.nv.constant0._Z3addPfS_i)
        /*0060*/ 	.short	0x0380
        /*0062*/ 	.short	0x0014


	//----- nvinfo : EIATTR_SW_WAR
	.align		4
.L_122:
        /*0064*/ 	.byte	0x04, 0x36
        /*0066*/ 	.short	(.L_124 - .L_123)
.L_123:
        /*0068*/ 	.word	0x00000008
.L_124:


//--------------------- .nv.info._Z4copyPfS_i     --------------------------
	.section	.nv.info._Z4copyPfS_i,"",@"SHT_CUDA_INFO"
	.sectionflags	@""
	.align	4


	//----- nvinfo : EIATTR_CUDA_API_VERSION
	.align		4
        /*0000*/ 	.byte	0x04, 0x37
        /*0002*/ 	.short	(.L_126 - .L_125)
.L_125:
        /*0004*/ 	.word	0x00000082


	//----- nvinfo : EIATTR_KPARAM_INFO
	.align		4
.L_126:
        /*0008*/ 	.byte	0x04, 0x17
        /*000a*/ 	.short	(.L_128 - .L_127)
.L_127:
        /*000c*/ 	.word	0x00000000
        /*0010*/ 	.short	0x0002
        /*0012*/ 	.short	0x0010
        /*0014*/ 	.byte	0x00, 0xf0, 0x11, 0x00


	//----- nvinfo : EIATTR_KPARAM_INFO
	.align		4
.L_128:
        /*0018*/ 	.byte	0x04, 0x17
        /*001a*/ 	.short	(.L_130 - .L_129)
.L_129:
        /*001c*/ 	.word	0x00000000
        /*0020*/ 	.short	0x0001
        /*0022*/ 	.short	0x0008
        /*0024*/ 	.byte	0x00, 0xf5, 0x21, 0x00


	//----- nvinfo : EIATTR_KPARAM_INFO
	.align		4
.L_130:
        /*0028*/ 	.byte	0x04, 0x17
        /*002a*/ 	.short	(.L_132 - .L_131)
.L_131:
        /*002c*/ 	.word	0x00000000
        /*0030*/ 	.short	0x0000
        /*0032*/ 	.short	0x0000
        /*0034*/ 	.byte	0x00, 0xf5, 0x21, 0x00


	//----- nvinfo : EIATTR_SPARSE_MMA_MASK
	.align		4
.L_132:
        /*0038*/ 	.byte	0x03, 0x50
        /*003a*/ 	.short	0x0000


	//----- nvinfo : EIATTR_MAXREG_COUNT
	.align		4
        /*003c*/ 	.byte	0x03, 0x1b
        /*003e*/ 	.short	0x00ff


	//----- nvinfo : EIATTR_NUM_BARRIERS
	.align		4
        /*0040*/ 	.byte	0x02, 0x4c
        /*0042*/ 	.byte	0x01
	.zero		1


	//----- nvinfo : EIATTR_MERCURY_ISA_VERSION
	.align		4
        /*0044*/ 	.byte	0x03, 0x5f
        /*0046*/ 	.short	0x0101


	//----- nvinfo : EIATTR_VRC_CTA_INIT_COUNT
	.align		4
        /*0048*/ 	.byte	0x02, 0x4a
	.zero		1
	.zero		1


	//----- nvinfo : EIATTR_EXIT_INSTR_OFFSETS
	.align		4
        /*004c*/ 	.byte	0x04, 0x1c
        /*004e*/ 	.short	(.L_134 - .L_133)


	//   ....[0]....
.L_133:
        /*0050*/ 	.word	0x00000170


	//   ....[1]....
        /*0054*/ 	.word	0x00000190


	//----- nvinfo : EIATTR_CBANK_PARAM_SIZE
	.align		4
.L_134:
        /*0058*/ 	.byte	0x03, 0x19
        /*005a*/ 	.short	0x0014


	//----- nvinfo : EIATTR_PARAM_CBANK
	.align		4
        /*005c*/ 	.byte	0x04, 0x0a
        /*005e*/ 	.short	(.L_136 - .L_135)
	.align		4
.L_135:
        /*0060*/ 	.word	index@(.nv.constant0._Z4copyPfS_i)
        /*0064*/ 	.short	0x0380
        /*0066*/ 	.short	0x0014


	//----- nvinfo : EIATTR_SW_WAR
	.align		4
.L_136:
        /*0068*/ 	.byte	0x04, 0x36
        /*006a*/ 	.short	(.L_138 - .L_137)
.L_137:
        /*006c*/ 	.word	0x00000008
.L_138:


//--------------------- .nv.info._Z9scan_slowPfS_i --------------------------
	.section	.nv.info._Z9scan_slowPfS_i,"",@"SHT_CUDA_INFO"
	.sectionflags	@""
	.align	4


	//----- nvinfo : EIATTR_CUDA_API_VERSION
	.align		4
        /*0000*/ 	.byte	0x04, 0x37
        /*0002*/ 	.short	(.L_140 - .L_139)
.L_139:
        /*0004*/ 	.word	0x00000082


	//----- nvinfo : EIATTR_KPARAM_INFO
	.align		4
.L_140:
        /*0008*/ 	.byte	0x04, 0x17
        /*000a*/ 	.short	(.L_142 - .L_141)
.L_141:
        /*000c*/ 	.word	0x00000000
        /*0010*/ 	.short	0x0002
        /*0012*/ 	.short	0x0010
        /*0014*/ 	.byte	0x00, 0xf0, 0x11, 0x00


	//----- nvinfo : EIATTR_KPARAM_INFO
	.align		4
.L_142:
        /*0018*/ 	.byte	0x04, 0x17
        /*001a*/ 	.short	(.L_144 - .L_143)
.L_143:
        /*001c*/ 	.word	0x00000000
        /*0020*/ 	.short	0x0001
        /*0022*/ 	.short	0x0008
        /*0024*/ 	.byte	0x00, 0xf5, 0x21, 0x00


	//----- nvinfo : EIATTR_KPARAM_INFO
	.align		4
.L_144:
        /*0028*/ 	.byte	0x04, 0x17
        /*002a*/ 	.short	(.L_146 - .L_145)
.L_145:
        /*002c*/ 	.word	0x00000000
        /*0030*/ 	.short	0x0000
        /*0032*/ 	.short	0x0000
        /*0034*/ 	.byte	0x00, 0xf5, 0x21, 0x00


	//----- nvinfo : EIATTR_SPARSE_MMA_MASK
	.align		4
.L_146:
        /*0038*/ 	.byte	0x03, 0x50
        /*003a*/ 	.short	0x0000


	//----- nvinfo : EIATTR_MAXREG_COUNT
	.align		4
        /*003c*/ 	.byte	0x03, 0x1b
        /*003e*/ 	.short	0x00ff


	//----- nvinfo : EIATTR_NUM_BARRIERS
	.align		4
        /*0040*/ 	.byte	0x02, 0x4c
        /*0042*/ 	.byte	0x01
	.zero		1


	//----- nvinfo : EIATTR_MERCURY_ISA_VERSION
	.align		4
        /*0044*/ 	.byte	0x03, 0x5f
        /*0046*/ 	.short	0x0101


	//----- nvinfo : EIATTR_VRC_CTA_INIT_COUNT
	.align		4
        /*0048*/ 	.byte	0x02, 0x4a
	.zero		1
	.zero		1


	//----- nvinfo : EIATTR_EXIT_INSTR_OFFSETS
	.align		4
        /*004c*/ 	.byte	0x04, 0x1c
        /*004e*/ 	.short	(.L_148 - .L_147)


	//   ....[0]....
.L_147:
        /*0050*/ 	.word	0x00000470


	//----- nvinfo : EIATTR_CRS_STACK_SIZE
	.align		4
.L_148:
        /*0054*/ 	.byte	0x04, 0x1e
        /*0056*/ 	.short	(.L_150 - .L_149)
.L_149:
        /*0058*/ 	.word	0x00000000


	//----- nvinfo : EIATTR_CBANK_PARAM_SIZE
	.align		4
.L_150:
        /*005c*/ 	.byte	0x03, 0x19
        /*005e*/ 	.short	0x0014


	//----- nvinfo : EIATTR_PARAM_CBANK
	.align		4
        /*0060*/ 	.byte	0x04, 0x0a
        /*0062*/ 	.short	(.L_152 - .L_151)
	.align		4
.L_151:
        /*0064*/ 	.word	index@(.nv.constant0._Z9scan_slowPfS_i)
        /*0068*/ 	.short	0x0380
        /*006a*/ 	.short	0x0014


	//----- nvinfo : EIATTR_SW_WAR
	.align		4
.L_152:
        /*006c*/ 	.byte	0x04, 0x36
        /*006e*/ 	.short	(.L_154 - .L_153)
.L_153:
        /*0070*/ 	.word	0x00000008
.L_154:


//--------------------- .nv.callgraph             --------------------------
	.section	.nv.callgraph,"",@"SHT_CUDA_CALLGRAPH"
	.align	4
	.sectionentsize	8
	.align		4
        /*0000*/ 	.word	0x00000000
	.align		4
        /*0004*/ 	.word	0xffffffff
	.align		4
        /*0008*/ 	.word	index@(_Z12scan_paddingPfS_i)
	.align		4
        /*000c*/ 	.word	index@(__assertfail)
	.align		4
        /*0010*/ 	.word	0x00000000
	.align		4
        /*0014*/ 	.word	0xfffffffe
	.align		4
        /*0018*/ 	.word	0x00000000
	.align		4
        /*001c*/ 	.word	0xfffffffd
	.align		4
        /*0020*/ 	.word	0x00000000
	.align		4
        /*0024*/ 	.word	0xfffffffc


//--------------------- .nv.constant4             --------------------------
	.section	.nv.constant4,"a",@progbits
	.align	8
	.align		8
.nv.constant4:
        /*0000*/ 	.dword	__unnamed_1
	.align		8
        /*0008*/ 	.dword	$str
	.align		8
        /*0010*/ 	.dword	$str$1
	.align		8
        /*0018*/ 	.dword	__assertfail


//--------------------- .text._Z8add_sumsPfS_i    --------------------------
	.section	.text._Z8add_sumsPfS_i,"ax",@progbits
	.align	128
        .global         _Z8add_sumsPfS_i
        .type           _Z8add_sumsPfS_i,@function
        .size           _Z8add_sumsPfS_i,(.L_x_35 - _Z8add_sumsPfS_i)
        .other          _Z8add_sumsPfS_i,@"STO_CUDA_ENTRY STV_DEFAULT"
_Z8add_sumsPfS_i:
.text._Z8add_sumsPfS_i:
[----:B------:R-:W-:Y:S01]  /*0000*/  LDC R1, c[0x0][0x37c] ;  /* 0x0000df00ff017b82 */ /* 0x000fe20000000800 */
[----:B------:R-:W0:Y:S07]  /*0010*/  S2R R9, SR_CTAID.X ;  /* 0x0000000000097919 */ /* 0x000e2e0000002500 */
[----:B------:R-:W1:Y:S01]  /*0020*/  LDC R0, c[0x0][0x360] ;  /* 0x0000d800ff007b82 */ /* 0x000e620000000800 */
[----:B------:R-:W2:Y:S01]  /*0030*/  LDCU UR4, c[0x0][0x390] ;  /* 0x00007200ff0477ac */ /* 0x000ea20008000800 */
[----:B------:R-:W3:Y:S01]  /*0040*/  S2R R10, SR_TID.X ;  /* 0x00000000000a7919 */ /* 0x000ee20000002100 */
[----:B-1----:R-:W-:-:S05]  /*0050*/  SHF.L.U32 R0, R0, 0x1, RZ ;  /* 0x0000000100007819 */ /* 0x002fca00000006ff */
[----:B0-----:R-:W-:Y:S01]  /*0060*/  IMAD R6, R0, R9, R0 ;  /* 0x0000000900067224 */ /* 0x001fe200078e0200 */
[----:B---3--:R-:W-:-:S04]  /*0070*/  SHF.L.U32 R3, R10, 0x1, RZ ;  /* 0x000000010a037819 */ /* 0x008fc800000006ff */
[----:B------:R-:W-:-:S04]  /*0080*/  IADD3 R5, PT, PT, -R6, RZ, RZ ;  /* 0x000000ff06057210 */ /* 0x000fc80007ffe1ff */
[----:B--2---:R-:W-:Y:S01]  /*0090*/  VIADDMNMX R0, R5, UR4, R0, PT ;  /* 0x0000000405007c46 */ /* 0x004fe2000b800100 */
[----:B------:R-:W0:Y:S03]  /*00a0*/  LDCU.64 UR4, c[0x0][0x358] ;  /* 0x00006b00ff0477ac */ /* 0x000e260008000a00 */
[----:B------:R-:W-:Y:S02]  /*00b0*/  ISETP.GE.AND P0, PT, R3, R0, PT ;  /* 0x000000000300720c */ /* 0x000fe40003f06270 */
[----:B------:R-:W1:Y:S11]  /*00c0*/  LDC.64 R2, c[0x0][0x388] ;  /* 0x0000e200ff027b82 */ /* 0x000e760000000a00 */
[----:B------:R-:W2:Y:S01]  /*00d0*/  @!P0 LDC.64 R4, c[0x0][0x380] ;  /* 0x0000e000ff048b82 */ /* 0x000ea20000000a00 */
[----:B------:R-:W-:-:S02]  /*00e0*/  @!P0 IMAD.IADD R7, R6, 0x1, R10 ;  /* 0x0000000106078824 */ /* 0x000fc400078e020a */
[----:B-1----:R-:W-:-:S04]  /*00f0*/  IMAD.WIDE.U32 R2, R9, 0x4, R2 ;  /* 0x0000000409027825 */ /* 0x002fc800078e0002 */
[----:B--2---:R-:W-:Y:S02]  /*0100*/  @!P0 IMAD.WIDE R4, R7, 0x4, R4 ;  /* 0x0000000407048825 */ /* 0x004fe400078e0204 */
[----:B0-----:R-:W2:Y:S04]  /*0110*/  @!P0 LDG.E R7, desc[UR4][R2.64] ;  /* 0x0000000402078981 */ /* 0x001ea8000c1e1900 */
[----:B------:R-:W2:Y:S01]  /*0120*/  @!P0 LDG.E R8, desc[UR4][R4.64] ;  /* 0x0000000404088981 */ /* 0x000ea2000c1e1900 */
[----:B------:R-:W-:-:S04]  /*0130*/  IADD3 R9, PT, PT, R0, 0x1, RZ ;  /* 0x0000000100097810 */ /* 0x000fc80007ffe0ff */
[----:B------:R-:W-:-:S04]  /*0140*/  LEA.HI R9, R9, R9, RZ, 0x1 ;  /* 0x0000000909097211 */ /* 0x000fc800078f08ff */
[----:B------:R-:W-:-:S04]  /*0150*/  LEA.HI.SX32 R9, R9, R10, 0x1f ;  /* 0x0000000a09097211 */ /* 0x000fc800078ffaff */
[----:B------:R-:W-:Y:S01]  /*0160*/  ISETP.GE.AND P1, PT, R9, R0, PT ;  /* 0x000000000900720c */ /* 0x000fe20003f26270 */
[----:B--2---:R-:W-:-:S05]  /*0170*/  @!P0 FADD R7, R7, R8 ;  /* 0x0000000807078221 */ /* 0x004fca0000000000 */
[----:B------:R0:W-:Y:S07]  /*0180*/  @!P0 STG.E desc[UR4][R4.64], R7 ;  /* 0x0000000704008986 */ /* 0x0001ee000c101904 */
[----:B------:R-:W-:Y:S05]  /*0190*/  @P1 EXIT ;  /* 0x000000000000194d */ /* 0x000fea0003800000 */
[----:B0-----:R-:W0:Y:S01]  /*01a0*/  LDC.64 R4, c[0x0][0x380] ;  /* 0x0000e000ff047b82 */ /* 0x001e220000000a00 */
[----:B------:R-:W-:Y:S01]  /*01b0*/  IMAD.IADD R9, R6, 0x1, R9 ;  /* 0x0000000106097824 */ /* 0x000fe200078e0209 */
[----:B------:R-:W2:Y:S03]  /*01c0*/  LDG.E R2, desc[UR4][R2.64] ;  /* 0x0000000402027981 */ /* 0x000ea6000c1e1900 */
[----:B0-----:R-:W-:-:S05]  /*01d0*/  IMAD.WIDE R4, R9, 0x4, R4 ;  /* 0x0000000409047825 */ /* 0x001fca00078e0204 */
[----:B------:R-:W2:Y:S02]  /*01e0*/  LDG.E R7, desc[UR4][R4.64] ;  /* 0x0000000404077981 */ /* 0x000ea4000c1e1900 */
[----:B--2---:R-:W-:-:S05]  /*01f0*/  FADD R7, R2, R7 ;  /* 0x0000000702077221 */ /* 0x004fca0000000000 */
[----:B------:R-:W-:Y:S01]  /*0200*/  STG.E desc[UR4][R4.64], R7 ;  /* 0x0000000704007986 */ /* 0x000fe2000c101904 */
[----:B------:R-:W-:Y:S05]  /*0210*/  EXIT ;  /* 0x000000000000794d */ /* 0x000fea0003800000 */
.L_x_0:
[----:B------:R-:W-:-:S00]  /*0220*/  BRA `(.L_x_0) ;  /* 0xfffffffc00fc7947 */ /* 0x000fc0000383ffff */
[----:B------:R-:W-:-:S00]  /*0230*/  NOP ;  /* 0x0000000000007918 */ /* 0x000fc00000000000 */
        /* <DEDUP_REMOVED lines=12> */
.L_x_35:


//--------------------- .text._Z17scan_padding_sumsPfS_iS_ --------------------------
	.section	.text._Z17scan_padding_sumsPfS_iS_,"ax",@progbits
	.align	128
        .global         _Z17scan_padding_sumsPfS_iS_
        .type           _Z17scan_padding_sumsPfS_iS_,@function
        .size           _Z17scan_padding_sumsPfS_iS_,(.L_x_36 - _Z17scan_padding_sumsPfS_iS_)
        .other          _Z17scan_padding_sumsPfS_iS_,@"STO_CUDA_ENTRY STV_DEFAULT"
_Z17scan_padding_sumsPfS_iS_:
.text._Z17scan_padding_sumsPfS_iS_:
[----:B------:R-:W-:Y:S01]  /*0000*/  LDC R1, c[0x0][0x37c] ;  /* 0x0000df00ff017b82 */ /* 0x000fe20000000800 */
[----:B------:R-:W0:Y:S01]  /*0010*/  S2R R0, SR_CTAID.X ;  /* 0x0000000000007919 */ /* 0x000e220000002500 */
[----:B------:R-:W1:Y:S06]  /*0020*/  LDCU UR4, c[0x0][0x360] ;  /* 0x00006c00ff0477ac */ /* 0x000e6c0008000800 */
[----:B------:R-:W2:Y:S01]  /*0030*/  LDC R4, c[0x0][0x390] ;  /* 0x0000e400ff047b82 */ /* 0x000ea20000000800 */
[----:B------:R-:W3:Y:S01]  /*0040*/  S2R R5, SR_TID.X ;  /* 0x0000000000057919 */ /* 0x000ee20000002100 */
[----:B------:R-:W4:Y:S01]  /*0050*/  LDCU.64 UR8, c[0x0][0x358] ;  /* 0x00006b00ff0877ac */ /* 0x000f220008000a00 */
[----:B-1----:R-:W-:-:S06]  /*0060*/  USHF.L.U32 UR4, UR4, 0x1, URZ ;  /* 0x0000000104047899 */ /* 0x002fcc00080006ff */
[----:B0-----:R-:W-:-:S04]  /*0070*/  IMAD R2, R0, UR4, RZ ;  /* 0x0000000400027c24 */ /* 0x001fc8000f8e02ff */
[----:B------:R-:W-:Y:S02]  /*0080*/  IMAD.MOV R3, RZ, RZ, -R2 ;  /* 0x000000ffff037224 */ /* 0x000fe400078e0a02 */
[----:B---3--:R-:W-:-:S03]  /*0090*/  IMAD.SHL.U32 R6, R5, 0x2, RZ ;  /* 0x0000000205067824 */ /* 0x008fc600078e00ff */
[----:B--2---:R-:W-:-:S04]  /*00a0*/  VIADDMNMX.U32 R3, R3, R4, UR4, PT ;  /* 0x0000000403037e46 */ /* 0x004fc8000b800004 */
[----:B------:R-:W-:Y:S01]  /*00b0*/  ISETP.GE.U32.AND P0, PT, R6, R3, PT ;  /* 0x000000030600720c */ /* 0x000fe20003f06070 */
[----:B------:R-:W-:-:S05]  /*00c0*/  VIADD R4, R3, 0x1 ;  /* 0x0000000103047836 */ /* 0x000fca0000000000 */
[----:B------:R-:W-:-:S04]  /*00d0*/  LEA.HI R4, R4, R5, RZ, 0x1f ;  /* 0x0000000504047211 */ /* 0x000fc800078ff8ff */
[----:B------:R-:W-:-:S03]  /*00e0*/  ISETP.GE.U32.AND P1, PT, R4, R3, PT ;  /* 0x000000030400720c */ /* 0x000fc60003f26070 */
[----:B------:R-:W0:Y:S01]  /*00f0*/  @!P0 LDC.64 R10, c[0x0][0x388] ;  /* 0x0000e200ff0a8b82 */ /* 0x000e220000000a00 */
[----:B------:R-:W-:-:S09]  /*0100*/  @!P0 IMAD.IADD R7, R2, 0x1, R5 ;  /* 0x0000000102078824 */ /* 0x000fd200078e0205 */
[----:B------:R-:W1:Y:S01]  /*0110*/  @!P1 LDC.64 R12, c[0x0][0x388] ;  /* 0x0000e200ff0c9b82 */ /* 0x000e620000000a00 */
[----:B------:R-:W-:Y:S02]  /*0120*/  @!P1 IMAD.IADD R9, R2, 0x1, R4 ;  /* 0x0000000102099824 */ /* 0x000fe400078e0204 */
[----:B0-----:R-:W-:-:S06]  /*0130*/  @!P0 IMAD.WIDE R10, R7, 0x4, R10 ;  /* 0x00000004070a8825 */ /* 0x001fcc00078e020a */
[----:B----4-:R-:W2:Y:S01]  /*0140*/  @!P0 LDG.E R10, desc[UR8][R10.64] ;  /* 0x000000080a0a8981 */ /* 0x010ea2000c1e1900 */
[----:B-1----:R-:W-:-:S06]  /*0150*/  @!P1 IMAD.WIDE R12, R9, 0x4, R12 ;  /* 0x00000004090c9825 */ /* 0x002fcc00078e020c */
[----:B------:R-:W3:Y:S01]  /*0160*/  @!P1 LDG.E R13, desc[UR8][R12.64] ;  /* 0x000000080c0d9981 */ /* 0x000ee2000c1e1900 */
[----:B------:R-:W0:Y:S01]  /*0170*/  S2UR UR5, SR_CgaCtaId ;  /* 0x00000000000579c3 */ /* 0x000e220000008800 */
[----:B------:R-:W-:Y:S01]  /*0180*/  UMOV UR4, 0x400 ;  /* 0x0000040000047882 */ /* 0x000fe20000000000 */
[----:B------:R-:W-:Y:S02]  /*0190*/  LEA.HI R7, R5, R5, RZ, 0x1c ;  /* 0x0000000505077211 */ /* 0x000fe400078fe0ff */
[----:B------:R-:W-:Y:S01]  /*01a0*/  LEA.HI R8, R4, R4, RZ, 0x1c ;  /* 0x0000000404087211 */ /* 0x000fe200078fe0ff */
[----:B0-----:R-:W-:-:S06]  /*01b0*/  ULEA UR4, UR5, UR4, 0x18 ;  /* 0x0000000405047291 */ /* 0x001fcc000f8ec0ff */
[----:B------:R-:W-:Y:S02]  /*01c0*/  LEA R7, R7, UR4, 0x2 ;  /* 0x0000000407077c11 */ /* 0x000fe4000f8e10ff */
[----:B------:R-:W-:Y:S01]  /*01d0*/  LEA R8, R8, UR4, 0x2 ;  /* 0x0000000408087c11 */ /* 0x000fe2000f8e10ff */
[----:B------:R-:W-:Y:S02]  /*01e0*/  UMOV UR5, 0x1 ;  /* 0x0000000100057882 */ /* 0x000fe40000000000 */
[----:B--2---:R0:W-:Y:S01]  /*01f0*/  @!P0 STS [R7], R10 ;  /* 0x0000000a07008388 */ /* 0x0041e20000000800 */
[----:B------:R-:W-:-:S03]  /*0200*/  ISETP.GE.U32.AND P0, PT, R3, 0x2, PT ;  /* 0x000000020300780c */ /* 0x000fc60003f06070 */
[----:B---3--:R0:W-:Y:S01]  /*0210*/  @!P1 STS [R8], R13 ;  /* 0x0000000d08009388 */ /* 0x0081e20000000800 */
[----:B------:R-:W-:Y:S09]  /*0220*/  BAR.SYNC.DEFER_BLOCKING 0x0 ;  /* 0x0000000000007b1d */ /* 0x000ff20000010000 */
[----:B------:R-:W-:Y:S05]  /*0230*/  @!P0 BRA `(.L_x_1) ;  /* 0x00000000006c8947 */ /* 0x000fea0003800000 */
[----:B------:R-:W-:Y:S01]  /*0240*/  VIADD R15, R5, 0x1 ;  /* 0x00000001050f7836 */ /* 0x000fe20000000000 */
[----:B------:R-:W-:-:S06]  /*0250*/  UMOV UR6, 0x1 ;  /* 0x0000000100067882 */ /* 0x000fcc0000000000 */
.L_x_4:
[----:B------:R-:W-:Y:S01]  /*0260*/  USHF.L.U32 UR5, UR6, 0x1, URZ ;  /* 0x0000000106057899 */ /* 0x000fe200080006ff */
[----:B------:R-:W-:Y:S05]  /*0270*/  BSSY.RECONVERGENT B0, `(.L_x_2) ;  /* 0x0000013000007945 */ /* 0x000fea0003800200 */
[----:B0-----:R-:W-:-:S05]  /*0280*/  IMAD R13, R15, UR5, RZ ;  /* 0x000000050f0d7c24 */ /* 0x001fca000f8e02ff */
[----:B------:R-:W-:-:S13]  /*0290*/  ISETP.GT.AND P0, PT, R13, R3, PT ;  /* 0x000000030d00720c */ /* 0x000fda0003f04270 */
[----:B------:R-:W-:Y:S05]  /*02a0*/  @P0 BRA `(.L_x_3) ;  /* 0x00000000003c0947 */ /* 0x000fea0003800000 */
[C---:B------:R-:W-:Y:S02]  /*02b0*/  VIADD R9, R13.reuse, 0xffffffff ;  /* 0xffffffff0d097836 */ /* 0x040fe40000000000 */
[----:B------:R-:W-:Y:S02]  /*02c0*/  VIADD R12, R13, -UR6 ;  /* 0x800000060d0c7c36 */ /* 0x000fe40008000000 */
[----:B------:R-:W-:Y:S01]  /*02d0*/  VIADD R10, R9, -UR6 ;  /* 0x80000006090a7c36 */ /* 0x000fe20008000000 */
[----:B------:R-:W-:-:S04]  /*02e0*/  SHF.R.S32.HI R14, RZ, 0x1f, R9 ;  /* 0x0000001fff0e7819 */ /* 0x000fc80000011409 */
[----:B------:R-:W-:Y:S02]  /*02f0*/  SHF.R.S32.HI R11, RZ, 0x1f, R10 ;  /* 0x0000001fff0b7819 */ /* 0x000fe4000001140a */
[----:B------:R-:W-:Y:S02]  /*0300*/  LEA.HI R14, R14, R9, RZ, 0x4 ;  /* 0x000000090e0e7211 */ /* 0x000fe400078f20ff */
[----:B------:R-:W-:Y:S02]  /*0310*/  LEA.HI R11, R11, R10, RZ, 0x4 ;  /* 0x0000000a0b0b7211 */ /* 0x000fe400078f20ff */
[----:B------:R-:W-:Y:S02]  /*0320*/  LEA.HI.SX32 R14, R14, R13, 0x1c ;  /* 0x0000000d0e0e7211 */ /* 0x000fe400078fe2ff */
[----:B------:R-:W-:Y:S02]  /*0330*/  LEA.HI.SX32 R11, R11, R12, 0x1c ;  /* 0x0000000c0b0b7211 */ /* 0x000fe400078fe2ff */
[----:B------:R-:W-:-:S02]  /*0340*/  LEA R14, R14, UR4, 0x2 ;  /* 0x000000040e0e7c11 */ /* 0x000fc4000f8e10ff */
[----:B------:R-:W-:-:S03]  /*0350*/  LEA R11, R11, UR4, 0x2 ;  /* 0x000000040b0b7c11 */ /* 0x000fc6000f8e10ff */
[----:B------:R-:W-:Y:S04]  /*0360*/  LDS R10, [R14+-0x4] ;  /* 0xfffffc000e0a7984 */ /* 0x000fe80000000800 */
[----:B------:R-:W0:Y:S02]  /*0370*/  LDS R11, [R11+-0x4] ;  /* 0xfffffc000b0b7984 */ /* 0x000e240000000800 */
[----:B0-----:R-:W-:-:S05]  /*0380*/  FADD R9, R11, R10 ;  /* 0x0000000a0b097221 */ /* 0x001fca0000000000 */
[----:B------:R0:W-:Y:S02]  /*0390*/  STS [R14+-0x4], R9 ;  /* 0xfffffc090e007388 */ /* 0x0001e40000000800 */
.L_x_3:
[----:B------:R-:W-:Y:S05]  /*03a0*/  BSYNC.RECONVERGENT B0 ;  /* 0x0000000000007941 */ /* 0x000fea0003800200 */
.L_x_2:
[----:B------:R-:W-:Y:S01]  /*03b0*/  BAR.SYNC.DEFER_BLOCKING 0x0 ;  /* 0x0000000000007b1d */ /* 0x000fe20000010000 */
[----:B------:R-:W-:-:S05]  /*03c0*/  ISETP.LE.AND P0, PT, R3, UR5, PT ;  /* 0x0000000503007c0c */ /* 0x000fca000bf03270 */
[----:B------:R-:W-:-:S08]  /*03d0*/  UMOV UR6, UR5 ;  /* 0x0000000500067c82 */ /* 0x000fd00008000000 */
[----:B------:R-:W-:Y:S05]  /*03e0*/  @!P0 BRA `(.L_x_4) ;  /* 0xfffffffc009c8947 */ /* 0x000fea000383ffff */
.L_x_1:
[----:B------:R-:W-:-:S04]  /*03f0*/  USHF.R.S32.HI UR6, URZ, 0x1, UR5 ;  /* 0x00000001ff067899 */ /* 0x000fc80008011405 */
[----:B------:R-:W-:-:S09]  /*0400*/  UISETP.GE.AND UP0, UPT, UR6, 0x1, UPT ;  /* 0x000000010600788c */ /* 0x000fd2000bf06270 */
[----:B------:R-:W-:Y:S05]  /*0410*/  BRA.U !UP0, `(.L_x_5) ;  /* 0x0000000108707547 */ /* 0x000fea000b800000 */
[----:B------:R-:W-:-:S07]  /*0420*/  VIADD R15, R5, 0x1 ;  /* 0x00000001050f7836 */ /* 0x000fce0000000000 */
.L_x_8:
[----:B------:R-:W-:Y:S01]  /*0430*/  ULOP3.LUT UR5, UR5, 0xfffffffe, URZ, 0xc0, !UPT ;  /* 0xfffffffe05057892 */ /* 0x000fe2000f8ec0ff */
[----:B------:R-:W-:Y:S05]  /*0440*/  BSSY.RECONVERGENT B0, `(.L_x_6) ;  /* 0x0000014000007945 */ /* 0x000fea0003800200 */
[----:B------:R-:W-:Y:S01]  /*0450*/  IMAD R12, R15, UR5, RZ ;  /* 0x000000050f0c7c24 */ /* 0x000fe2000f8e02ff */
[----:B------:R-:W-:-:S03]  /*0460*/  UMOV UR5, UR6 ;  /* 0x0000000600057c82 */ /* 0x000fc60008000000 */
[----:B0-----:R-:W-:-:S04]  /*0470*/  VIADD R14, R12, 0xffffffff ;  /* 0xffffffff0c0e7836 */ /* 0x001fc80000000000 */
[----:B------:R-:W-:-:S05]  /*0480*/  VIADD R13, R14, UR6 ;  /* 0x000000060e0d7c36 */ /* 0x000fca0008000000 */
[----:B------:R-:W-:-:S13]  /*0490*/  ISETP.GE.AND P0, PT, R13, R3, PT ;  /* 0x000000030d00720c */ /* 0x000fda0003f06270 */
[----:B------:R-:W-:Y:S05]  /*04a0*/  @P0 BRA `(.L_x_7) ;  /* 0x0000000000340947 */ /* 0x000fea0003800000 */
[----:B------:R-:W-:Y:S01]  /*04b0*/  SHF.R.S32.HI R9, RZ, 0x1f, R14 ;  /* 0x0000001fff097819 */ /* 0x000fe2000001140e */
[----:B------:R-:W-:Y:S01]  /*04c0*/  VIADD R11, R12, UR6 ;  /* 0x000000060c0b7c36 */ /* 0x000fe20008000000 */
[----:B------:R-:W-:Y:S02]  /*04d0*/  SHF.R.S32.HI R10, RZ, 0x1f, R13 ;  /* 0x0000001fff0a7819 */ /* 0x000fe4000001140d */
[----:B------:R-:W-:Y:S02]  /*04e0*/  LEA.HI R9, R9, R14, RZ, 0x4 ;  /* 0x0000000e09097211 */ /* 0x000fe400078f20ff */
[----:B------:R-:W-:Y:S02]  /*04f0*/  LEA.HI R10, R10, R13, RZ, 0x4 ;  /* 0x0000000d0a0a7211 */ /* 0x000fe400078f20ff */
[----:B------:R-:W-:Y:S02]  /*0500*/  LEA.HI.SX32 R9, R9, R12, 0x1c ;  /* 0x0000000c09097211 */ /* 0x000fe400078fe2ff */
[----:B------:R-:W-:-:S02]  /*0510*/  LEA.HI.SX32 R10, R10, R11, 0x1c ;  /* 0x0000000b0a0a7211 */ /* 0x000fc400078fe2ff */
[----:B------:R-:W-:Y:S02]  /*0520*/  LEA R9, R9, UR4, 0x2 ;  /* 0x0000000409097c11 */ /* 0x000fe4000f8e10ff */
[----:B------:R-:W-:-:S04]  /*0530*/  LEA R10, R10, UR4, 0x2 ;  /* 0x000000040a0a7c11 */ /* 0x000fc8000f8e10ff */
[----:B------:R-:W-:Y:S04]  /*0540*/  LDS R9, [R9+-0x4] ;  /* 0xfffffc0009097984 */ /* 0x000fe80000000800 */
[----:B------:R-:W0:Y:S02]  /*0550*/  LDS R12, [R10+-0x4] ;  /* 0xfffffc000a0c7984 */ /* 0x000e240000000800 */
[----:B0-----:R-:W-:-:S05]  /*0560*/  FADD R11, R9, R12 ;  /* 0x0000000c090b7221 */ /* 0x001fca0000000000 */
[----:B------:R0:W-:Y:S02]  /*0570*/  STS [R10+-0x4], R11 ;  /* 0xfffffc0b0a007388 */ /* 0x0001e40000000800 */
.L_x_7:
[----:B------:R-:W-:Y:S05]  /*0580*/  BSYNC.RECONVERGENT B0 ;  /* 0x0000000000007941 */ /* 0x000fea0003800200 */
.L_x_6:
[----:B------:R-:W-:Y:S01]  /*0590*/  BAR.SYNC.DEFER_BLOCKING 0x0 ;  /* 0x0000000000007b1d */ /* 0x000fe20000010000 */
[----:B------:R-:W-:Y:S02]  /*05a0*/  UISETP.GT.U32.AND UP0, UPT, UR6, 0x1, UPT ;  /* 0x000000010600788c */ /* 0x000fe4000bf04070 */
[----:B------:R-:W-:-:S07]  /*05b0*/  USHF.R.U32.HI UR7, URZ, 0x1, UR6 ;  /* 0x00000001ff077899 */ /* 0x000fce0008011606 */
[----:B------:R-:W-:Y:S01]  /*05c0*/  UMOV UR6, UR7 ;  /* 0x0000000700067c82 */ /* 0x000fe20008000000 */
[----:B------:R-:W-:Y:S05]  /*05d0*/  BRA.U UP0, `(.L_x_8) ;  /* 0xfffffffd00947547 */ /* 0x000fea000b83ffff */
.L_x_5:
[-C--:B------:R-:W-:Y:S02]  /*05e0*/  ISETP.GE.U32.AND P1, PT, R6, R3.reuse, PT ;  /* 0x000000030600720c */ /* 0x080fe40003f26070 */
[----:B------:R-:W-:Y:S02]  /*05f0*/  ISETP.GE.U32.AND P2, PT, R4, R3, PT ;  /* 0x000000030400720c */ /* 0x000fe40003f46070 */
[----:B------:R-:W-:-:S09]  /*0600*/  ISETP.NE.AND P0, PT, R5, RZ, PT ;  /* 0x000000ff0500720c */ /* 0x000fd20003f05270 */
[----:B0-----:R-:W0:Y:S01]  /*0610*/  @!P1 LDS R7, [R7] ;  /* 0x0000000007079984 */ /* 0x001e220000000800 */
[----:B------:R-:W1:Y:S01]  /*0620*/  @!P1 LDC.64 R10, c[0x0][0x380] ;  /* 0x0000e000ff0a9b82 */ /* 0x000e620000000a00 */
[C---:B------:R-:W-:Y:S02]  /*0630*/  @!P1 IMAD.IADD R15, R2.reuse, 0x1, R5 ;  /* 0x00000001020f9824 */ /* 0x040fe400078e0205 */
[----:B------:R-:W2:Y:S01]  /*0640*/  @!P2 LDS R9, [R8] ;  /* 0x000000000809a984 */ /* 0x000ea20000000800 */
[----:B------:R-:W-:-:S04]  /*0650*/  @!P2 IMAD.IADD R17, R2, 0x1, R4 ;  /* 0x000000010211a824 */ /* 0x000fc800078e0204 */
[----:B------:R-:W3:Y:S01]  /*0660*/  @!P2 LDC.64 R12, c[0x0][0x380] ;  /* 0x0000e000ff0cab82 */ /* 0x000ee20000000a00 */
[----:B-1----:R-:W-:-:S04]  /*0670*/  @!P1 IMAD.WIDE R10, R15, 0x4, R10 ;  /* 0x000000040f0a9825 */ /* 0x002fc800078e020a */
[----:B---3--:R-:W-:Y:S01]  /*0680*/  @!P2 IMAD.WIDE R12, R17, 0x4, R12 ;  /* 0x00000004110ca825 */ /* 0x008fe200078e020c */
[----:B0-----:R0:W-:Y:S04]  /*0690*/  @!P1 STG.E desc[UR8][R10.64], R7 ;  /* 0x000000070a009986 */ /* 0x0011e8000c101908 */
[----:B--2---:R0:W-:Y:S01]  /*06a0*/  @!P2 STG.E desc[UR8][R12.64], R9 ;  /* 0x000000090c00a986 */ /* 0x0041e2000c101908 */
[----:B------:R-:W-:Y:S06]  /*06b0*/  BAR.SYNC.DEFER_BLOCKING 0x0 ;  /* 0x0000000000007b1d */ /* 0x000fec0000010000 */
[----:B------:R-:W-:Y:S05]  /*06c0*/  @P0 EXIT ;  /* 0x000000000000094d */ /* 0x000fea0003800000 */
[----:B------:R-:W1:Y:S01]  /*06d0*/  LDC.64 R4, c[0x0][0x380] ;  /* 0x0000e000ff047b82 */ /* 0x000e620000000a00 */
[----:B------:R-:W-:-:S05]  /*06e0*/  IADD3 R3, PT, PT, R2, -0x1, R3 ;  /* 0xffffffff02037810 */ /* 0x000fca0007ffe003 */
[----:B-1----:R-:W-:Y:S02]  /*06f0*/  IMAD.WIDE.U32 R2, R3, 0x4, R4 ;  /* 0x0000000403027825 */ /* 0x002fe400078e0004 */
[----:B------:R-:W1:Y:S04]  /*0700*/  LDC.64 R4, c[0x0][0x398] ;  /* 0x0000e600ff047b82 */ /* 0x000e680000000a00 */
[----:B------:R-:W2:Y:S01]  /*0710*/  LDG.E R3, desc[UR8][R2.64] ;  /* 0x0000000802037981 */ /* 0x000ea2000c1e1900 */
[----:B-1----:R-:W-:-:S05]  /*0720*/  IMAD.WIDE.U32 R4, R0, 0x4, R4 ;  /* 0x0000000400047825 */ /* 0x002fca00078e0004 */
[----:B--2---:R-:W-:Y:S01]  /*0730*/  STG.E desc[UR8][R4.64], R3 ;  /* 0x0000000304007986 */ /* 0x004fe2000c101908 */
[----:B------:R-:W-:Y:S05]  /*0740*/  EXIT ;  /* 0x000000000000794d */ /* 0x000fea0003800000 */
.L_x_9:
        /* <DEDUP_REMOVED lines=11> */
.L_x_36:


//--------------------- .text._Z12scan_paddingPfS_i --------------------------
	.section	.text._Z12scan_paddingPfS_i,"ax",@progbits
	.align	128
        .global         _Z12scan_paddingPfS_i
        .type           _Z12scan_paddingPfS_i,@function
        .size           _Z12scan_paddingPfS_i,(.L_x_37 - _Z12scan_paddingPfS_i)
        .other          _Z12scan_paddingPfS_i,@"STO_CUDA_ENTRY STV_DEFAULT"
_Z12scan_paddingPfS_i:
.text._Z12scan_paddingPfS_i:
[----:B------:R-:W0:Y:S08]  /*0000*/  LDC R1, c[0x0][0x37c] ;  /* 0x0000df00ff017b82 */ /* 0x000e300000000800 */
[----:B------:R-:W1:Y:S02]  /*0010*/  S2UR UR36, SR_CTAID.X ;  /* 0x00000000002479c3 */ /* 0x000e640000002500 */
[----:B-1----:R-:W-:-:S09]  /*0020*/  UISETP.NE.AND UP0, UPT, UR36, URZ, UPT ;  /* 0x000000ff2400728c */ /* 0x002fd2000bf05270 */
[----:B------:R-:W-:Y:S05]  /*0030*/  BRA.U !UP0, `(.L_x_10) ;  /* 0x0000000108407547 */ /* 0x000fea000b800000 */
[----:B------:R-:W-:Y:S01]  /*0040*/  MOV R0, 0x18 ;  /* 0x0000001800007802 */ /* 0x000fe20000000f00 */
[----:B------:R-:W1:Y:S01]  /*0050*/  LDCU.64 UR4, c[0x4][0x8] ;  /* 0x01000100ff0477ac */ /* 0x000e620008000a00 */
[----:B------:R-:W-:Y:S02]  /*0060*/  IMAD.MOV.U32 R8, RZ, RZ, 0x99 ;  /* 0x00000099ff087424 */ /* 0x000fe400078e00ff */
[----:B------:R2:W3:Y:S01]  /*0070*/  LDC.64 R2, c[0x4][R0] ;  /* 0x0100000000027b82 */ /* 0x0004e20000000a00 */
[----:B------:R-:W4:Y:S01]  /*0080*/  LDCU.64 UR6, c[0x4][0x10] ;  /* 0x01000200ff0677ac */ /* 0x000f220008000a00 */
[----:B------:R-:W-:Y:S02]  /*0090*/  IMAD.MOV.U32 R12, RZ, RZ, 0x1 ;  /* 0x00000001ff0c7424 */ /* 0x000fe400078e00ff */
[----:B------:R-:W-:Y:S01]  /*00a0*/  IMAD.MOV.U32 R13, RZ, RZ, RZ ;  /* 0x000000ffff0d7224 */ /* 0x000fe200078e00ff */
[----:B------:R-:W5:Y:S01]  /*00b0*/  LDCU.64 UR8, c[0x4][URZ] ;  /* 0x01000000ff0877ac */ /* 0x000f620008000a00 */
[----:B-1----:R-:W-:-:S02]  /*00c0*/  IMAD.U32 R4, RZ, RZ, UR4 ;  /* 0x00000004ff047e24 */ /* 0x002fc4000f8e00ff */
[----:B------:R-:W-:Y:S02]  /*00d0*/  IMAD.U32 R5, RZ, RZ, UR5 ;  /* 0x00000005ff057e24 */ /* 0x000fe4000f8e00ff */
[----:B----4-:R-:W-:Y:S02]  /*00e0*/  IMAD.U32 R6, RZ, RZ, UR6 ;  /* 0x00000006ff067e24 */ /* 0x010fe4000f8e00ff */
[----:B------:R-:W-:Y:S02]  /*00f0*/  IMAD.U32 R7, RZ, RZ, UR7 ;  /* 0x00000007ff077e24 */ /* 0x000fe4000f8e00ff */
[----:B-----5:R-:W-:Y:S02]  /*0100*/  IMAD.U32 R10, RZ, RZ, UR8 ;  /* 0x00000008ff0a7e24 */ /* 0x020fe4000f8e00ff */
[----:B--2---:R-:W-:-:S07]  /*0110*/  IMAD.U32 R11, RZ, RZ, UR9 ;  /* 0x00000009ff0b7e24 */ /* 0x004fce000f8e00ff */
[----:B------:R-:W-:-:S07]  /*0120*/  LEPC R20, `(.L_x_10) ;  /* 0x000000001014794e */ /* 0x000fce0000000000 */
[----:B0--3--:R-:W-:Y:S05]  /*0130*/  CALL.ABS.NOINC R2 ;  /* 0x0000000002007343 */ /* 0x009fea0003c00000 */
.L_x_10:
[----:B------:R-:W1:Y:S01]  /*0140*/  S2R R2, SR_TID.X ;  /* 0x0000000000027919 */ /* 0x000e620000002100 */
[----:B------:R-:W2:Y:S01]  /*0150*/  LDCU UR4, c[0x0][0x390] ;  /* 0x00007200ff0477ac */ /* 0x000ea20008000800 */
[----:B------:R-:W3:Y:S01]  /*0160*/  LDC.64 R12, c[0x0][0x358] ;  /* 0x0000d600ff0c7b82 */ /* 0x000ee20000000a00 */
[----:B--2---:R-:W-:-:S04]  /*0170*/  IMAD.U32 R5, RZ, RZ, UR4 ;  /* 0x00000004ff057e24 */ /* 0x004fc8000f8e00ff */
[----:B------:R-:W-:-:S05]  /*0180*/  VIADD R0, R5, 0x1 ;  /* 0x0000000105007836 */ /* 0x000fca0000000000 */
[----:B------:R-:W-:Y:S01]  /*0190*/  LEA.HI R3, R0, R0, RZ, 0x1 ;  /* 0x0000000000037211 */ /* 0x000fe200078f08ff */
[----:B-1----:R-:W-:-:S03]  /*01a0*/  IMAD.SHL.U32 R4, R2, 0x2, RZ ;  /* 0x0000000202047824 */ /* 0x002fc600078e00ff */
[----:B------:R-:W-:Y:S02]  /*01b0*/  LEA.HI.SX32 R0, R3, R2, 0x1f ;  /* 0x0000000203007211 */ /* 0x000fe400078ffaff */
[----:B------:R-:W1:Y:S01]  /*01c0*/  LDC R3, c[0x0][0x360] ;  /* 0x0000d800ff037b82 */ /* 0x000e620000000800 */
[-C--:B------:R-:W-:Y:S02]  /*01d0*/  ISETP.GE.AND P0, PT, R4, R5.reuse, PT ;  /* 0x000000050400720c */ /* 0x080fe40003f06270 */
[----:B------:R-:W-:-:S11]  /*01e0*/  ISETP.GE.AND P1, PT, R0, R5, PT ;  /* 0x000000050000720c */ /* 0x000fd60003f26270 */
[----:B------:R-:W2:Y:S01]  /*01f0*/  @!P0 LDC.64 R8, c[0x0][0x388] ;  /* 0x0000e200ff088b82 */ /* 0x000ea20000000a00 */
[C---:B---3--:R-:W-:Y:S02]  /*0200*/  @!P0 R2UR UR4, R12.reuse ;  /* 0x000000000c0482ca */ /* 0x048fe400000e0000 */
[C---:B------:R-:W-:Y:S02]  /*0210*/  @!P0 R2UR UR5, R13.reuse ;  /* 0x000000000d0582ca */ /* 0x040fe400000e0000 */
[----:B------:R-:W-:Y:S02]  /*0220*/  @!P1 R2UR UR6, R12 ;  /* 0x000000000c0692ca */ /* 0x000fe400000e0000 */
[----:B------:R-:W-:Y:S01]  /*0230*/  @!P1 R2UR UR7, R13 ;  /* 0x000000000d0792ca */ /* 0x000fe200000e0000 */
[----:B------:R-:W3:Y:S01]  /*0240*/  @!P1 LDC.64 R10, c[0x0][0x388] ;  /* 0x0000e200ff0a9b82 */ /* 0x000ee20000000a00 */
[----:B-1----:R-:W-:-:S04]  /*0250*/  IMAD R3, R3, UR36, RZ ;  /* 0x0000002403037c24 */ /* 0x002fc8000f8e02ff */
[C---:B------:R-:W-:Y:S02]  /*0260*/  @!P0 IMAD R7, R3.reuse, 0x2, R2 ;  /* 0x0000000203078824 */ /* 0x040fe400078e0202 */
[----:B------:R-:W-:Y:S02]  /*0270*/  @!P1 IMAD R15, R3, 0x2, R0 ;  /* 0x00000002030f9824 */ /* 0x000fe400078e0200 */
[----:B--2---:R-:W-:-:S06]  /*0280*/  @!P0 IMAD.WIDE R8, R7, 0x4, R8 ;  /* 0x0000000407088825 */ /* 0x004fcc00078e0208 */
[----:B------:R-:W2:Y:S01]  /*0290*/  @!P0 LDG.E R8, desc[UR4][R8.64] ;  /* 0x0000000408088981 */ /* 0x000ea2000c1e1900 */
[----:B---3--:R-:W-:-:S06]  /*02a0*/  @!P1 IMAD.WIDE R10, R15, 0x4, R10 ;  /* 0x000000040f0a9825 */ /* 0x008fcc00078e020a */
[----:B------:R-:W3:Y:S01]  /*02b0*/  @!P1 LDG.E R10, desc[UR6][R10.64] ;  /* 0x000000060a0a9981 */ /* 0x000ee2000c1e1900 */
[----:B------:R-:W1:Y:S01]  /*02c0*/  S2R R17, SR_CgaCtaId ;  /* 0x0000000000117919 */ /* 0x000e620000008800 */
[----:B------:R-:W-:Y:S02]  /*02d0*/  @!P1 SHF.R.S32.HI R7, RZ, 0x1f, R0 ;  /* 0x0000001fff079819 */ /* 0x000fe40000011400 */
[----:B------:R-:W-:Y:S02]  /*02e0*/  MOV R6, 0x400 ;  /* 0x0000040000067802 */ /* 0x000fe40000000f00 */
[----:B------:R-:W-:Y:S02]  /*02f0*/  @!P1 LEA.HI R15, R7, R0, RZ, 0x4 ;  /* 0x00000000070f9211 */ /* 0x000fe400078f20ff */
[----:B------:R-:W-:Y:S02]  /*0300*/  LEA.HI R7, R2, R2, RZ, 0x1c ;  /* 0x0000000202077211 */ /* 0x000fe400078fe0ff */
[----:B------:R-:W-:-:S02]  /*0310*/  @!P1 LEA.HI.SX32 R15, R15, R0, 0x1c ;  /* 0x000000000f0f9211 */ /* 0x000fc400078fe2ff */
[----:B-1----:R-:W-:-:S05]  /*0320*/  LEA R6, R17, R6, 0x18 ;  /* 0x0000000611067211 */ /* 0x002fca00078ec0ff */
[--C-:B------:R-:W-:Y:S02]  /*0330*/  IMAD R7, R7, 0x4, R6.reuse ;  /* 0x0000000407077824 */ /* 0x100fe400078e0206 */
[----:B------:R-:W-:Y:S01]  /*0340*/  @!P1 IMAD R15, R15, 0x4, R6 ;  /* 0x000000040f0f9824 */ /* 0x000fe200078e0206 */
[----:B------:R-:W-:Y:S05]  /*0350*/  WARPSYNC.ALL ;  /* 0x0000000000007948 */ /* 0x000fea0003800000 */
[----:B--2---:R1:W-:Y:S04]  /*0360*/  @!P0 STS [R7], R8 ;  /* 0x0000000807008388 */ /* 0x0043e80000000800 */
[----:B---3--:R1:W-:Y:S01]  /*0370*/  @!P1 STS [R15], R10 ;  /* 0x0000000a0f009388 */ /* 0x0083e20000000800 */
[----:B------:R-:W-:Y:S01]  /*0380*/  BAR.SYNC.DEFER_BLOCKING 0x0 ;  /* 0x0000000000007b1d */ /* 0x000fe20000010000 */
[----:B------:R-:W-:-:S05]  /*0390*/  ISETP.GE.AND P0, PT, R5, 0x2, PT ;  /* 0x000000020500780c */ /* 0x000fca0003f06270 */
[----:B------:R-:W-:-:S08]  /*03a0*/  UMOV UR4, 0x1 ;  /* 0x0000000100047882 */ /* 0x000fd00000000000 */
[----:B-1----:R-:W-:Y:S05]  /*03b0*/  @!P0 BRA `(.L_x_11) ;  /* 0x0000000000748947 */ /* 0x002fea0003800000 */
[----:B------:R-:W-:Y:S01]  /*03c0*/  IADD3 R16, PT, PT, R2, 0x1, RZ ;  /* 0x0000000102107810 */ /* 0x000fe20007ffe0ff */
[----:B------:R-:W1:Y:S01]  /*03d0*/  LDCU UR6, c[0x0][0x390] ;  /* 0x00007200ff0677ac */ /* 0x000e620008000800 */
[----:B------:R-:W-:-:S05]  /*03e0*/  UMOV UR5, 0x1 ;  /* 0x0000000100057882 */ /* 0x000fca0000000000 */
.L_x_14:
[----:B------:R-:W-:Y:S01]  /*03f0*/  USHF.L.U32 UR4, UR5, 0x1, URZ ;  /* 0x0000000105047899 */ /* 0x000fe200080006ff */
[----:B-1----:R-:W-:Y:S01]  /*0400*/  IMAD.U32 R5, RZ, RZ, UR6 ;  /* 0x00000006ff057e24 */ /* 0x002fe2000f8e00ff */
[----:B------:R-:W-:Y:S04]  /*0410*/  BSSY.RECONVERGENT B0, `(.L_x_12) ;  /* 0x0000013000007945 */ /* 0x000fe80003800200 */
[----:B------:R-:W-:-:S05]  /*0420*/  IMAD R14, R16, UR4, RZ ;  /* 0x00000004100e7c24 */ /* 0x000fca000f8e02ff */
        /* <DEDUP_REMOVED lines=10> */
[----:B------:R-:W-:-:S03]  /*04d0*/  LEA.HI.SX32 R11, R10, R11, 0x1c ;  /* 0x0000000b0a0b7211 */ /* 0x000fc600078fe2ff */
[--C-:B------:R-:W-:Y:S02]  /*04e0*/  IMAD R15, R15, 0x4, R6.reuse ;  /* 0x000000040f0f7824 */ /* 0x100fe400078e0206 */
[----:B------:R-:W-:-:S03]  /*04f0*/  IMAD R11, R11, 0x4, R6 ;  /* 0x000000040b0b7824 */ /* 0x000fc600078e0206 */
[----:B------:R-:W-:Y:S04]  /*0500*/  LDS R8, [R15+-0x4] ;  /* 0xfffffc000f087984 */ /* 0x000fe80000000800 */
[----:B------:R-:W1:Y:S02]  /*0510*/  LDS R11, [R11+-0x4] ;  /* 0xfffffc000b0b7984 */ /* 0x000e640000000800 */
[----:B-1----:R-:W-:-:S05]  /*0520*/  FADD R8, R11, R8 ;  /* 0x000000080b087221 */ /* 0x002fca0000000000 */
[----:B------:R1:W-:Y:S02]  /*0530*/  STS [R15+-0x4], R8 ;  /* 0xfffffc080f007388 */ /* 0x0003e40000000800 */
.L_x_13:
[----:B------:R-:W-:Y:S05]  /*0540*/  BSYNC.RECONVERGENT B0 ;  /* 0x0000000000007941 */ /* 0x000fea0003800200 */
.L_x_12:
[----:B------:R-:W-:Y:S01]  /*0550*/  BAR.SYNC.DEFER_BLOCKING 0x0 ;  /* 0x0000000000007b1d */ /* 0x000fe20000010000 */
[----:B------:R-:W-:-:S05]  /*0560*/  ISETP.LE.AND P0, PT, R5, UR4, PT ;  /* 0x0000000405007c0c */ /* 0x000fca000bf03270 */
[----:B------:R-:W-:-:S08]  /*0570*/  UMOV UR5, UR4 ;  /* 0x0000000400057c82 */ /* 0x000fd00008000000 */
[----:B------:R-:W-:Y:S05]  /*0580*/  @!P0 BRA `(.L_x_14) ;  /* 0xfffffffc00988947 */ /* 0x000fea000383ffff */
.L_x_11:
[----:B------:R-:W-:-:S04]  /*0590*/  USHF.R.S32.HI UR5, URZ, 0x1, UR4 ;  /* 0x00000001ff057899 */ /* 0x000fc80008011404 */
[----:B------:R-:W-:-:S09]  /*05a0*/  UISETP.GE.AND UP0, UPT, UR5, 0x1, UPT ;  /* 0x000000010500788c */ /* 0x000fd2000bf06270 */
[----:B------:R-:W-:Y:S05]  /*05b0*/  BRA.U !UP0, `(.L_x_15) ;  /* 0x0000000108787547 */ /* 0x000fea000b800000 */
[----:B------:R-:W-:Y:S01]  /*05c0*/  VIADD R14, R2, 0x1 ;  /* 0x00000001020e7836 */ /* 0x000fe20000000000 */
[----:B------:R-:W2:Y:S06]  /*05d0*/  LDCU UR7, c[0x0][0x390] ;  /* 0x00007200ff0777ac */ /* 0x000eac0008000800 */
.L_x_18:
[----:B------:R-:W-:Y:S01]  /*05e0*/  ULOP3.LUT UR4, UR4, 0xfffffffe, URZ, 0xc0, !UPT ;  /* 0xfffffffe04047892 */ /* 0x000fe2000f8ec0ff */
[----:B--2---:R-:W-:Y:S01]  /*05f0*/  MOV R5, UR7 ;  /* 0x0000000700057c02 */ /* 0x004fe20008000f00 */
[----:B------:R-:W-:Y:S04]  /*0600*/  BSSY.RECONVERGENT B0, `(.L_x_16) ;  /* 0x0000014000007945 */ /* 0x000fe80003800200 */
[----:B-1----:R-:W-:Y:S01]  /*0610*/  IMAD R15, R14, UR4, RZ ;  /* 0x000000040e0f7c24 */ /* 0x002fe2000f8e02ff */
[----:B------:R-:W-:-:S03]  /*0620*/  UMOV UR4, UR5 ;  /* 0x0000000500047c82 */ /* 0x000fc60008000000 */
[----:B------:R-:W-:-:S04]  /*0630*/  VIADD R17, R15, 0xffffffff ;  /* 0xffffffff0f117836 */ /* 0x000fc80000000000 */
        /* <DEDUP_REMOVED lines=9> */
[----:B------:R-:W-:-:S03]  /*06d0*/  LEA.HI.SX32 R11, R10, R11, 0x1c ;  /* 0x0000000b0a0b7211 */ /* 0x000fc600078fe2ff */
[--C-:B------:R-:W-:Y:S02]  /*06e0*/  IMAD R9, R9, 0x4, R6.reuse ;  /* 0x0000000409097824 */ /* 0x100fe400078e0206 */
[----:B------:R-:W-:-:S04]  /*06f0*/  IMAD R11, R11, 0x4, R6 ;  /* 0x000000040b0b7824 */ /* 0x000fc800078e0206 */
[----:B------:R-:W-:Y:S04]  /*0700*/  LDS R9, [R9+-0x4] ;  /* 0xfffffc0009097984 */ /* 0x000fe80000000800 */
[----:B------:R-:W1:Y:S02]  /*0710*/  LDS R8, [R11+-0x4] ;  /* 0xfffffc000b087984 */ /* 0x000e640000000800 */
[----:B-1----:R-:W-:-:S05]  /*0720*/  FADD R8, R9, R8 ;  /* 0x0000000809087221 */ /* 0x002fca0000000000 */
[----:B------:R1:W-:Y:S02]  /*0730*/  STS [R11+-0x4], R8 ;  /* 0xfffffc080b007388 */ /* 0x0003e40000000800 */
.L_x_17:
[----:B------:R-:W-:Y:S05]  /*0740*/  BSYNC.RECONVERGENT B0 ;  /* 0x0000000000007941 */ /* 0x000fea0003800200 */
.L_x_16:
[----:B------:R-:W-:Y:S01]  /*0750*/  BAR.SYNC.DEFER_BLOCKING 0x0 ;  /* 0x0000000000007b1d */ /* 0x000fe20000010000 */
[----:B------:R-:W-:Y:S02]  /*0760*/  UISETP.GT.U32.AND UP0, UPT, UR5, 0x1, UPT ;  /* 0x000000010500788c */ /* 0x000fe4000bf04070 */
[----:B------:R-:W-:-:S07]  /*0770*/  USHF.R.U32.HI UR6, URZ, 0x1, UR5 ;  /* 0x00000001ff067899 */ /* 0x000fce0008011605 */
[----:B------:R-:W-:Y:S01]  /*0780*/  UMOV UR5, UR6 ;  /* 0x0000000600057c82 */ /* 0x000fe20008000000 */
[----:B------:R-:W-:Y:S05]  /*0790*/  BRA.U UP0, `(.L_x_18) ;  /* 0xfffffffd00907547 */ /* 0x000fea000b83ffff */
.L_x_15:
[-C--:B------:R-:W-:Y:S02]  /*07a0*/  ISETP.GE.AND P0, PT, R4, R5.reuse, PT ;  /* 0x000000050400720c */ /* 0x080fe40003f06270 */
[----:B------:R-:W-:-:S11]  /*07b0*/  ISETP.GE.AND P1, PT, R0, R5, PT ;  /* 0x000000050000720c */ /* 0x000fd60003f26270 */
[----:B------:R-:W2:Y:S01]  /*07c0*/  @!P0 LDS R7, [R7] ;  /* 0x0000000007078984 */ /* 0x000ea20000000800 */
[----:B-1----:R-:W1:Y:S01]  /*07d0*/  @!P0 LDC.64 R8, c[0x0][0x380] ;  /* 0x0000e000ff088b82 */ /* 0x002e620000000a00 */
[----:B------:R-:W-:Y:S01]  /*07e0*/  @!P0 R2UR UR8, R12 ;  /* 0x000000000c0882ca */ /* 0x000fe200000e0000 */
[----:B------:R-:W-:Y:S01]  /*07f0*/  @!P0 IMAD R11, R3, 0x2, R2 ;  /* 0x00000002030b8824 */ /* 0x000fe200078e0202 */
[----:B------:R-:W-:-:S03]  /*0800*/  @!P0 R2UR UR9, R13 ;  /* 0x000000000d0982ca */ /* 0x000fc600000e0000 */
[----:B-1----:R-:W-:-:S10]  /*0810*/  @!P0 IMAD.WIDE R4, R11, 0x4, R8 ;  /* 0x000000040b048825 */ /* 0x002fd400078e0208 */
[----:B--2---:R1:W-:Y:S01]  /*0820*/  @!P0 STG.E desc[UR8][R4.64], R7 ;  /* 0x0000000704008986 */ /* 0x0043e2000c101908 */
[----:B------:R-:W-:Y:S05]  /*0830*/  @P1 EXIT ;  /* 0x000000000000194d */ /* 0x000fea0003800000 */
[--C-:B-1----:R-:W-:Y:S01]  /*0840*/  SHF.R.S32.HI R5, RZ, 0x1f, R0.reuse ;  /* 0x0000001fff057819 */ /* 0x102fe20000011400 */
[----:B------:R-:W-:Y:S01]  /*0850*/  IMAD R3, R3, 0x2, R0 ;  /* 0x0000000203037824 */ /* 0x000fe200078e0200 */
[----:B------:R-:W-:Y:S02]  /*0860*/  R2UR UR4, R12 ;  /* 0x000000000c0472ca */ /* 0x000fe400000e0000 */
[-C--:B------:R-:W-:Y:S02]  /*0870*/  LEA.HI R5, R5, R0.reuse, RZ, 0x4 ;  /* 0x0000000005057211 */ /* 0x080fe400078f20ff */
[----:B------:R-:W-:Y:S02]  /*0880*/  R2UR UR5, R13 ;  /* 0x000000000d0572ca */ /* 0x000fe400000e0000 */
[----:B------:R-:W-:-:S05]  /*0890*/  LEA.HI.SX32 R5, R5, R0, 0x1c ;  /* 0x0000000005057211 */ /* 0x000fca00078fe2ff */
[----:B------:R-:W-:Y:S02]  /*08a0*/  IMAD R7, R5, 0x4, R6 ;  /* 0x0000000405077824 */ /* 0x000fe400078e0206 */
[----:B------:R-:W1:Y:S04]  /*08b0*/  LDC.64 R4, c[0x0][0x380] ;  /* 0x0000e000ff047b82 */ /* 0x000e680000000a00 */
[----:B------:R-:W2:Y:S01]  /*08c0*/  LDS R7, [R7] ;  /* 0x0000000007077984 */ /* 0x000ea20000000800 */
[----:B-1----:R-:W-:-:S05]  /*08d0*/  IMAD.WIDE R2, R3, 0x4, R4 ;  /* 0x0000000403027825 */ /* 0x002fca00078e0204 */
[----:B--2---:R-:W-:Y:S01]  /*08e0*/  STG.E desc[UR4][R2.64], R7 ;  /* 0x0000000702007986 */ /* 0x004fe2000c101904 */
[----:B------:R-:W-:Y:S05]  /*08f0*/  EXIT ;  /* 0x000000000000794d */ /* 0x000fea0003800000 */
.L_x_19:
        /* <DEDUP_REMOVED lines=16> */
.L_x_37:


//--------------------- .text._Z4scanPfS_i        --------------------------
	.section	.text._Z4scanPfS_i,"ax",@progbits
	.align	128
        .global         _Z4scanPfS_i
        .type           _Z4scanPfS_i,@function
        .size           _Z4scanPfS_i,(.L_x_38 - _Z4scanPfS_i)
        .other          _Z4scanPfS_i,@"STO_CUDA_ENTRY STV_DEFAULT"
_Z4scanPfS_i:
.text._Z4scanPfS_i:
[----:B------:R-:W-:Y:S01]  /*0000*/  LDC R1, c[0x0][0x37c] ;  /* 0x0000df00ff017b82 */ /* 0x000fe20000000800 */
[----:B------:R-:W0:Y:S01]  /*0010*/  S2R R9, SR_TID.X ;  /* 0x0000000000097919 */ /* 0x000e220000002100 */
[----:B------:R-:W1:Y:S06]  /*0020*/  LDCU UR6, c[0x0][0x390] ;  /* 0x00007200ff0677ac */ /* 0x000e6c0008000800 */
[----:B------:R-:W2:Y:S01]  /*0030*/  LDC.64 R2, c[0x0][0x388] ;  /* 0x0000e200ff027b82 */ /* 0x000ea20000000a00 */
[----:B------:R-:W3:Y:S01]  /*0040*/  LDCU.64 UR8, c[0x0][0x358] ;  /* 0x00006b00ff0877ac */ /* 0x000ee20008000a00 */
[----:B0-----:R-:W-:-:S04]  /*0050*/  IMAD.SHL.U32 R0, R9, 0x2, RZ ;  /* 0x0000000209007824 */ /* 0x001fc800078e00ff */
[C---:B------:R-:W-:Y:S02]  /*0060*/  VIADD R6, R0.reuse, 0x1 ;  /* 0x0000000100067836 */ /* 0x040fe40000000000 */
[----:B------:R-:W-:Y:S01]  /*0070*/  BAR.SYNC.DEFER_BLOCKING 0x0 ;  /* 0x0000000000007b1d */ /* 0x000fe20000010000 */
[C---:B-1----:R-:W-:Y:S01]  /*0080*/  ISETP.GE.AND P0, PT, R0.reuse, UR6, PT ;  /* 0x0000000600007c0c */ /* 0x042fe2000bf06270 */
[----:B--2---:R-:W-:Y:S01]  /*0090*/  IMAD.WIDE.U32 R2, R0, 0x4, R2 ;  /* 0x0000000400027825 */ /* 0x004fe200078e0002 */
[----:B------:R-:W-:-:S11]  /*00a0*/  ISETP.GE.AND P1, PT, R6, UR6, PT ;  /* 0x0000000606007c0c */ /* 0x000fd6000bf26270 */
[----:B---3--:R-:W2:Y:S04]  /*00b0*/  @!P0 LDG.E R5, desc[UR8][R2.64] ;  /* 0x0000000802058981 */ /* 0x008ea8000c1e1900 */
[----:B------:R-:W3:Y:S01]  /*00c0*/  @!P1 LDG.E R7, desc[UR8][R2.64+0x4] ;  /* 0x0000040802079981 */ /* 0x000ee2000c1e1900 */
[----:B------:R-:W0:Y:S01]  /*00d0*/  S2UR UR5, SR_CgaCtaId ;  /* 0x00000000000579c3 */ /* 0x000e220000008800 */
[----:B------:R-:W-:Y:S01]  /*00e0*/  UMOV UR4, 0x400 ;  /* 0x0000040000047882 */ /* 0x000fe20000000000 */
[----:B------:R-:W-:Y:S01]  /*00f0*/  UISETP.GE.AND UP0, UPT, UR6, 0x2, UPT ;  /* 0x000000020600788c */ /* 0x000fe2000bf06270 */
[----:B------:R-:W-:Y:S01]  /*0100*/  IMAD.MOV.U32 R8, RZ, RZ, 0x1 ;  /* 0x00000001ff087424 */ /* 0x000fe200078e00ff */
[----:B0-----:R-:W-:-:S06]  /*0110*/  ULEA UR4, UR5, UR4, 0x18 ;  /* 0x0000000405047291 */ /* 0x001fcc000f8ec0ff */
[----:B------:R-:W-:-:S05]  /*0120*/  LEA R4, R9, UR4, 0x3 ;  /* 0x0000000409047c11 */ /* 0x000fca000f8e18ff */
[----:B--2---:R0:W-:Y:S04]  /*0130*/  @!P0 STS [R4], R5 ;  /* 0x0000000504008388 */ /* 0x0041e80000000800 */
[----:B---3--:R0:W-:Y:S01]  /*0140*/  @!P1 STS [R4+0x4], R7 ;  /* 0x0000040704009388 */ /* 0x0081e20000000800 */
[----:B------:R-:W-:Y:S06]  /*0150*/  BAR.SYNC.DEFER_BLOCKING 0x0 ;  /* 0x0000000000007b1d */ /* 0x000fec0000010000 */
[----:B------:R-:W-:Y:S05]  /*0160*/  BRA.U !UP0, `(.L_x_20) ;  /* 0x0000000108487547 */ /* 0x000fea000b800000 */
[----:B------:R-:W-:Y:S02]  /*0170*/  HFMA2 R2, -RZ, RZ, 0, 5.9604644775390625e-08 ;  /* 0x00000001ff027431 */ /* 0x000fe400000001ff */
[----:B------:R-:W-:Y:S01]  /*0180*/  IMAD.IADD R3, R6, 0x1, -R9 ;  /* 0x0000000106037824 */ /* 0x000fe200078e0a09 */
[----:B------:R-:W1:Y:S01]  /*0190*/  LDCU UR6, c[0x0][0x390] ;  /* 0x00007200ff0677ac */ /* 0x000e620008000800 */
[----:B------:R-:W-:-:S05]  /*01a0*/  NOP ;  /* 0x0000000000007918 */ /* 0x000fca0000000000 */
.L_x_21:
[----:B------:R-:W-:-:S04]  /*01b0*/  IMAD.SHL.U32 R8, R2, 0x2, RZ ;  /* 0x0000000202087824 */ /* 0x000fc800078e00ff */
[----:B0-----:R-:W-:-:S05]  /*01c0*/  IMAD R5, R3, R8, RZ ;  /* 0x0000000803057224 */ /* 0x001fca00078e02ff */
[----:B-1----:R-:W-:-:S13]  /*01d0*/  ISETP.GT.AND P0, PT, R5, UR6, PT ;  /* 0x0000000605007c0c */ /* 0x002fda000bf04270 */
[----:B------:R-:W-:-:S05]  /*01e0*/  @!P0 IMAD.IADD R5, R5, 0x1, -R2 ;  /* 0x0000000105058824 */ /* 0x000fca00078e0a02 */
[----:B------:R-:W-:-:S04]  /*01f0*/  @!P0 LEA R5, R5, UR4, 0x2 ;  /* 0x0000000405058c11 */ /* 0x000fc8000f8e10ff */
[----:B------:R-:W-:Y:S02]  /*0200*/  @!P0 LEA R7, R2, R5, 0x2 ;  /* 0x0000000502078211 */ /* 0x000fe400078e10ff */
[----:B------:R-:W-:Y:S04]  /*0210*/  @!P0 LDS R5, [R5+-0x4] ;  /* 0xfffffc0005058984 */ /* 0x000fe80000000800 */
[----:B------:R-:W0:Y:S02]  /*0220*/  @!P0 LDS R2, [R7+-0x4] ;  /* 0xfffffc0007028984 */ /* 0x000e240000000800 */
[----:B0-----:R-:W-:Y:S01]  /*0230*/  @!P0 FADD R10, R5, R2 ;  /* 0x00000002050a8221 */ /* 0x001fe20000000000 */
[----:B------:R-:W-:-:S04]  /*0240*/  IMAD.MOV.U32 R2, RZ, RZ, R8 ;  /* 0x000000ffff027224 */ /* 0x000fc800078e0008 */
[----:B------:R2:W-:Y:S01]  /*0250*/  @!P0 STS [R7+-0x4], R10 ;  /* 0xfffffc0a07008388 */ /* 0x0005e20000000800 */
[----:B------:R-:W-:Y:S01]  /*0260*/  BAR.SYNC.DEFER_BLOCKING 0x0 ;  /* 0x0000000000007b1d */ /* 0x000fe20000010000 */
[----:B------:R-:W-:-:S13]  /*0270*/  ISETP.GE.AND P0, PT, R8, UR6, PT ;  /* 0x0000000608007c0c */ /* 0x000fda000bf06270 */
[----:B--2---:R-:W-:Y:S05]  /*0280*/  @!P0 BRA `(.L_x_21) ;  /* 0xfffffffc00c88947 */ /* 0x004fea000383ffff */
.L_x_20:
[----:B------:R-:W-:-:S04]  /*0290*/  SHF.R.S32.HI R2, RZ, 0x1, R8 ;  /* 0x00000001ff027819 */ /* 0x000fc80000011408 */
[----:B------:R-:W-:-:S13]  /*02a0*/  ISETP.GE.AND P0, PT, R2, 0x1, PT ;  /* 0x000000010200780c */ /* 0x000fda0003f06270 */
[----:B------:R-:W-:Y:S05]  /*02b0*/  @!P0 BRA `(.L_x_22) ;  /* 0x0000000000488947 */ /* 0x000fea0003800000 */
[----:B------:R-:W-:Y:S01]  /*02c0*/  IMAD.IADD R9, R6, 0x1, -R9 ;  /* 0x0000000106097824 */ /* 0x000fe200078e0a09 */
[----:B------:R-:W1:Y:S01]  /*02d0*/  LDCU UR6, c[0x0][0x390] ;  /* 0x00007200ff0677ac */ /* 0x000e620008000800 */
[----:B------:R-:W-:-:S05]  /*02e0*/  NOP ;  /* 0x0000000000007918 */ /* 0x000fca0000000000 */
.L_x_23:
[----:B------:R-:W-:-:S05]  /*02f0*/  LOP3.LUT R8, R8, 0xfffffffe, RZ, 0xc0, !PT ;  /* 0xfffffffe08087812 */ /* 0x000fca00078ec0ff */
[----:B------:R-:W-:Y:S02]  /*0300*/  IMAD R3, R9, R8, RZ ;  /* 0x0000000809037224 */ /* 0x000fe400078e02ff */
[----:B------:R-:W-:-:S03]  /*0310*/  IMAD.MOV.U32 R8, RZ, RZ, R2 ;  /* 0x000000ffff087224 */ /* 0x000fc600078e0002 */
[----:B0-----:R-:W-:-:S04]  /*0320*/  IADD3 R5, PT, PT, R3, -0x1, R2 ;  /* 0xffffffff03057810 */ /* 0x001fc80007ffe002 */
[----:B-1----:R-:W-:-:S13]  /*0330*/  ISETP.GE.AND P0, PT, R5, UR6, PT ;  /* 0x0000000605007c0c */ /* 0x002fda000bf06270 */
[----:B------:R-:W-:-:S04]  /*0340*/  @!P0 LEA R3, R3, UR4, 0x2 ;  /* 0x0000000403038c11 */ /* 0x000fc8000f8e10ff */
[----:B------:R-:W-:Y:S02]  /*0350*/  @!P0 LEA R5, R2, R3, 0x2 ;  /* 0x0000000302058211 */ /* 0x000fe400078e10ff */
[----:B------:R-:W-:Y:S04]  /*0360*/  @!P0 LDS R3, [R3+-0x4] ;  /* 0xfffffc0003038984 */ /* 0x000fe80000000800 */
[----:B------:R-:W0:Y:S02]  /*0370*/  @!P0 LDS R6, [R5+-0x4] ;  /* 0xfffffc0005068984 */ /* 0x000e240000000800 */
[----:B0-----:R-:W-:-:S05]  /*0380*/  @!P0 FADD R6, R3, R6 ;  /* 0x0000000603068221 */ /* 0x001fca0000000000 */
[----:B------:R2:W-:Y:S01]  /*0390*/  @!P0 STS [R5+-0x4], R6 ;  /* 0xfffffc0605008388 */ /* 0x0005e20000000800 */
[----:B------:R-:W-:Y:S01]  /*03a0*/  BAR.SYNC.DEFER_BLOCKING 0x0 ;  /* 0x0000000000007b1d */ /* 0x000fe20000010000 */
[----:B------:R-:W-:Y:S02]  /*03b0*/  ISETP.GT.U32.AND P0, PT, R2, 0x1, PT ;  /* 0x000000010200780c */ /* 0x000fe40003f04070 */
[----:B------:R-:W-:-:S11]  /*03c0*/  SHF.R.U32.HI R2, RZ, 0x1, R2 ;  /* 0x00000001ff027819 */ /* 0x000fd60000011602 */
[----:B--2---:R-:W-:Y:S05]  /*03d0*/  @P0 BRA `(.L_x_23) ;  /* 0xfffffffc00c40947 */ /* 0x004fea000383ffff */
.L_x_22:
[----:B------:R-:W-:-:S13]  /*03e0*/  ISETP.GE.AND P0, PT, R0, UR6, PT ;  /* 0x0000000600007c0c */ /* 0x000fda000bf06270 */
[----:B------:R-:W-:Y:S05]  /*03f0*/  @P0 EXIT ;  /* 0x000000000000094d */ /* 0x000fea0003800000 */
[----:B0-----:R-:W0:Y:S01]  /*0400*/  LDS.64 R4, [R4] ;  /* 0x0000000004047984 */ /* 0x001e220000000a00 */
[----:B------:R-:W1:Y:S02]  /*0410*/  LDC.64 R2, c[0x0][0x380] ;  /* 0x0000e000ff027b82 */ /* 0x000e640000000a00 */
[----:B-1----:R-:W-:-:S05]  /*0420*/  IMAD.WIDE.U32 R2, R0, 0x4, R2 ;  /* 0x0000000400027825 */ /* 0x002fca00078e0002 */
[----:B0-----:R-:W-:Y:S04]  /*0430*/  STG.E desc[UR8][R2.64], R4 ;  /* 0x0000000402007986 */ /* 0x001fe8000c101908 */
[----:B------:R-:W-:Y:S01]  /*0440*/  STG.E desc[UR8][R2.64+0x4], R5 ;  /* 0x0000040502007986 */ /* 0x000fe2000c101908 */
[----:B------:R-:W-:Y:S05]  /*0450*/  EXIT ;  /* 0x000000000000794d */ /* 0x000fea0003800000 */
.L_x_24:
        /* <DEDUP_REMOVED lines=10> */
.L_x_38:


//--------------------- .text._Z3addPfS_i         --------------------------
	.section	.text._Z3addPfS_i,"ax",@progbits
	.align	128
        .global         _Z3addPfS_i
        .type           _Z3addPfS_i,@function
        .size           _Z3addPfS_i,(.L_x_39 - _Z3addPfS_i)
        .other          _Z3addPfS_i,@"STO_CUDA_ENTRY STV_DEFAULT"
_Z3addPfS_i:
.text._Z3addPfS_i:
[----:B------:R-:W-:Y:S01]  /*0000*/  LDC R1, c[0x0][0x37c] ;  /* 0x0000df00ff017b82 */ /* 0x000fe20000000800 */
[----:B------:R-:W0:Y:S07]  /*0010*/  S2R R11, SR_TID.X ;  /* 0x00000000000b7919 */ /* 0x000e2e0000002100 */
[----:B------:R-:W0:Y:S01]  /*0020*/  LDC.64 R2, c[0x0][0x388] ;  /* 0x0000e200ff027b82 */ /* 0x000e220000000a00 */
[----:B------:R-:W1:Y:S07]  /*0030*/  LDCU.64 UR4, c[0x0][0x358] ;  /* 0x00006b00ff0477ac */ /* 0x000e6e0008000a00 */
[----:B------:R-:W2:Y:S08]  /*0040*/  LDC.64 R4, c[0x0][0x380] ;  /* 0x0000e000ff047b82 */ /* 0x000eb00000000a00 */
[----:B------:R-:W3:Y:S01]  /*0050*/  LDC R13, c[0x0][0x390] ;  /* 0x0000e400ff0d7b82 */ /* 0x000ee20000000800 */
[----:B0-----:R-:W-:-:S04]  /*0060*/  IMAD.WIDE.U32 R2, R11, 0x4, R2 ;  /* 0x000000040b027825 */ /* 0x001fc800078e0002 */
[----:B--2---:R-:W-:Y:S01]  /*0070*/  IMAD.WIDE.U32 R4, R11, 0x4, R4 ;  /* 0x000000040b047825 */ /* 0x004fe200078e0004 */
[----:B-1----:R-:W2:Y:S04]  /*0080*/  LDG.E R0, desc[UR4][R2.64] ;  /* 0x0000000402007981 */ /* 0x002ea8000c1e1900 */
[----:B------:R-:W2:Y:S01]  /*0090*/  LDG.E R7, desc[UR4][R4.64] ;  /* 0x0000000404077981 */ /* 0x000ea2000c1e1900 */
[----:B---3--:R-:W-:-:S04]  /*00a0*/  IADD3 R6, PT, PT, R13, 0x1, RZ ;  /* 0x000000010d067810 */ /* 0x008fc80007ffe0ff */
[----:B------:R-:W-:-:S04]  /*00b0*/  LEA.HI R6, R6, R6, RZ, 0x1 ;  /* 0x0000000606067211 */ /* 0x000fc800078f08ff */
[----:B------:R-:W-:-:S04]  /*00c0*/  SHF.R.S32.HI R9, RZ, 0x1, R6 ;  /* 0x00000001ff097819 */ /* 0x000fc80000011406 */
[----:B------:R-:W-:-:S04]  /*00d0*/  IADD3 R6, PT, PT, R9, R11, RZ ;  /* 0x0000000b09067210 */ /* 0x000fc80007ffe0ff */
[----:B------:R-:W-:Y:S01]  /*00e0*/  ISETP.GE.AND P0, PT, R6, R13, PT ;  /* 0x0000000d0600720c */ /* 0x000fe20003f06270 */
[----:B--2---:R-:W-:-:S05]  /*00f0*/  FADD R7, R0, R7 ;  /* 0x0000000700077221 */ /* 0x004fca0000000000 */
[----:B------:R0:W-:Y:S07]  /*0100*/  STG.E desc[UR4][R4.64], R7 ;  /* 0x0000000704007986 */ /* 0x0001ee000c101904 */
[----:B------:R-:W-:Y:S05]  /*0110*/  @P0 EXIT ;  /* 0x000000000000094d */ /* 0x000fea0003800000 */
[----:B------:R-:W-:-:S04]  /*0120*/  IMAD.WIDE R2, R9, 0x4, R2 ;  /* 0x0000000409027825 */ /* 0x000fc800078e0202 */
[----:B0-----:R-:W-:Y:S02]  /*0130*/  IMAD.WIDE R4, R9, 0x4, R4 ;  /* 0x0000000409047825 */ /* 0x001fe400078e0204 */
[----:B------:R-:W2:Y:S04]  /*0140*/  LDG.E R2, desc[UR4][R2.64] ;  /* 0x0000000402027981 */ /* 0x000ea8000c1e1900 */
[----:B------:R-:W2:Y:S02]  /*0150*/  LDG.E R7, desc[UR4][R4.64] ;  /* 0x0000000404077981 */ /* 0x000ea4000c1e1900 */
[----:B--2---:R-:W-:-:S05]  /*0160*/  FADD R7, R2, R7 ;  /* 0x0000000702077221 */ /* 0x004fca0000000000 */
[----:B------:R-:W-:Y:S01]  /*0170*/  STG.E desc[UR4][R4.64], R7 ;  /* 0x0000000704007986 */ /* 0x000fe2000c101904 */
[----:B------:R-:W-:Y:S05]  /*0180*/  EXIT ;  /* 0x000000000000794d */ /* 0x000fea0003800000 */
.L_x_25:
        /* <DEDUP_REMOVED lines=15> */
.L_x_39:


//--------------------- .text._Z4copyPfS_i        --------------------------
	.section	.text._Z4copyPfS_i,"ax",@progbits
	.align	128
        .global         _Z4copyPfS_i
        .type           _Z4copyPfS_i,@function
        .size           _Z4copyPfS_i,(.L_x_40 - _Z4copyPfS_i)
        .other          _Z4copyPfS_i,@"STO_CUDA_ENTRY STV_DEFAULT"
_Z4copyPfS_i:
.text._Z4copyPfS_i:
[----:B------:R-:W-:Y:S01]  /*0000*/  LDC R1, c[0x0][0x37c] ;  /* 0x0000df00ff017b82 */ /* 0x000fe20000000800 */
[----:B------:R-:W0:Y:S01]  /*0010*/  S2R R9, SR_TID.X ;  /* 0x0000000000097919 */ /* 0x000e220000002100 */
[----:B------:R-:W1:Y:S06]  /*0020*/  LDCU UR4, c[0x0][0x390] ;  /* 0x00007200ff0477ac */ /* 0x000e6c0008000800 */
[----:B------:R-:W2:Y:S01]  /*0030*/  LDC.64 R2, c[0x0][0x388] ;  /* 0x0000e200ff027b82 */ /* 0x000ea20000000a00 */
[----:B------:R-:W3:Y:S07]  /*0040*/  LDCU.64 UR6, c[0x0][0x358] ;  /* 0x00006b00ff0677ac */ /* 0x000eee0008000a00 */
[----:B------:R-:W-:Y:S08]  /*0050*/  BAR.SYNC.DEFER_BLOCKING 0x0 ;  /* 0x0000000000007b1d */ /* 0x000ff00000010000 */
[----:B------:R-:W4:Y:S08]  /*0060*/  S2UR UR5, SR_CgaCtaId ;  /* 0x00000000000579c3 */ /* 0x000f300000008800 */
[----:B------:R-:W5:Y:S01]  /*0070*/  LDC.64 R4, c[0x0][0x380] ;  /* 0x0000e000ff047b82 */ /* 0x000f620000000a00 */
[----:B0-----:R-:W-:-:S04]  /*0080*/  SHF.L.U32 R7, R9, 0x1, RZ ;  /* 0x0000000109077819 */ /* 0x001fc800000006ff */
[C---:B------:R-:W-:Y:S01]  /*0090*/  IADD3 R0, PT, PT, R7.reuse, 0x1, RZ ;  /* 0x0000000107007810 */ /* 0x040fe20007ffe0ff */
[----:B--2---:R-:W-:-:S03]  /*00a0*/  IMAD.WIDE.U32 R2, R7, 0x4, R2 ;  /* 0x0000000407027825 */ /* 0x004fc600078e0002 */
[----:B-1----:R-:W-:Y:S02]  /*00b0*/  ISETP.GE.AND P0, PT, R0, UR4, PT ;  /* 0x0000000400007c0c */ /* 0x002fe4000bf06270 */
[----:B---3--:R-:W2:Y:S11]  /*00c0*/  LDG.E R0, desc[UR6][R2.64] ;  /* 0x0000000602007981 */ /* 0x008eb6000c1e1900 */
[----:B------:R-:W3:Y:S01]  /*00d0*/  @!P0 LDG.E R6, desc[UR6][R2.64+0x4] ;  /* 0x0000040602068981 */ /* 0x000ee2000c1e1900 */
[----:B------:R-:W-:Y:S01]  /*00e0*/  UMOV UR4, 0x400 ;  /* 0x0000040000047882 */ /* 0x000fe20000000000 */
[----:B-----5:R-:W-:Y:S01]  /*00f0*/  IMAD.WIDE.U32 R4, R7, 0x4, R4 ;  /* 0x0000000407047825 */ /* 0x020fe200078e0004 */
[----:B----4-:R-:W-:-:S06]  /*0100*/  ULEA UR4, UR5, UR4, 0x18 ;  /* 0x0000000405047291 */ /* 0x010fcc000f8ec0ff */
[----:B------:R-:W-:-:S05]  /*0110*/  LEA R9, R9, UR4, 0x3 ;  /* 0x0000000409097c11 */ /* 0x000fca000f8e18ff */
[----:B--2---:R-:W-:Y:S04]  /*0120*/  STS [R9], R0 ;  /* 0x0000000009007388 */ /* 0x004fe80000000800 */
[----:B---3--:R-:W-:Y:S01]  /*0130*/  @!P0 STS [R9+0x4], R6 ;  /* 0x0000040609008388 */ /* 0x008fe20000000800 */
[----:B------:R-:W-:Y:S06]  /*0140*/  BAR.SYNC.DEFER_BLOCKING 0x0 ;  /* 0x0000000000007b1d */ /* 0x000fec0000010000 */
[----:B------:R-:W0:Y:S04]  /*0150*/  LDS.64 R10, [R9] ;  /* 0x00000000090a7984 */ /* 0x000e280000000a00 */
[----:B0-----:R0:W-:Y:S01]  /*0160*/  STG.E desc[UR6][R4.64], R10 ;  /* 0x0000000a04007986 */ /* 0x0011e2000c101906 */
[----:B------:R-:W-:Y:S05]  /*0170*/  @P0 EXIT ;  /* 0x000000000000094d */ /* 0x000fea0003800000 */
[----:B------:R-:W-:Y:S01]  /*0180*/  STG.E desc[UR6][R4.64+0x4], R11 ;  /* 0x0000040b04007986 */ /* 0x000fe2000c101906 */
[----:B------:R-:W-:Y:S05]  /*0190*/  EXIT ;  /* 0x000000000000794d */ /* 0x000fea0003800000 */
.L_x_26:
        /* <DEDUP_REMOVED lines=14> */
.L_x_40:


//--------------------- .text._Z9scan_slowPfS_i   --------------------------
	.section	.text._Z9scan_slowPfS_i,"ax",@progbits
	.align	128
        .global         _Z9scan_slowPfS_i
        .type           _Z9scan_slowPfS_i,@function
        .size           _Z9scan_slowPfS_i,(.L_x_41 - _Z9scan_slowPfS_i)
        .other          _Z9scan_slowPfS_i,@"STO_CUDA_ENTRY STV_DEFAULT"
_Z9scan_slowPfS_i:
.text._Z9scan_slowPfS_i:
[----:B------:R-:W-:Y:S01]  /*0000*/  LDC R1, c[0x0][0x37c] ;  /* 0x0000df00ff017b82 */ /* 0x000fe20000000800 */
[----:B------:R-:W0:Y:S01]  /*0010*/  S2R R7, SR_TID.X ;  /* 0x0000000000077919 */ /* 0x000e220000002100 */
[----:B------:R-:W1:Y:S01]  /*0020*/  LDCU UR4, c[0x0][0x390] ;  /* 0x00007200ff0477ac */ /* 0x000e620008000800 */
[----:B------:R-:W-:Y:S01]  /*0030*/  BSSY.RECONVERGENT B0, `(.L_x_27) ;  /* 0x000000e000007945 */ /* 0x000fe20003800200 */
[----:B------:R-:W2:Y:S01]  /*0040*/  LDCU.64 UR6, c[0x0][0x358] ;  /* 0x00006b00ff0677ac */ /* 0x000ea20008000a00 */
[----:B-1----:R-:W-:-:S05]  /*0050*/  IMAD.U32 R8, RZ, RZ, UR4 ;  /* 0x00000004ff087e24 */ /* 0x002fca000f8e00ff */
[----:B0-----:R-:W-:-:S13]  /*0060*/  ISETP.GE.AND P0, PT, R7, R8, PT ;  /* 0x000000080700720c */ /* 0x001fda0003f06270 */
[----:B--2---:R-:W-:Y:S05]  /*0070*/  @P0 BRA `(.L_x_28) ;  /* 0x0000000000240947 */ /* 0x004fea0003800000 */
[----:B------:R-:W0:Y:S02]  /*0080*/  LDC.64 R2, c[0x0][0x388] ;  /* 0x0000e200ff027b82 */ /* 0x000e240000000a00 */
[----:B0-----:R-:W-:-:S06]  /*0090*/  IMAD.WIDE.U32 R2, R7, 0x4, R2 ;  /* 0x0000000407027825 */ /* 0x001fcc00078e0002 */
[----:B------:R-:W2:Y:S01]  /*00a0*/  LDG.E R2, desc[UR6][R2.64] ;  /* 0x0000000602027981 */ /* 0x000ea2000c1e1900 */
[----:B------:R-:W0:Y:S01]  /*00b0*/  S2UR UR5, SR_CgaCtaId ;  /* 0x00000000000579c3 */ /* 0x000e220000008800 */
[----:B------:R-:W-:Y:S01]  /*00c0*/  UMOV UR4, 0x400 ;  /* 0x0000040000047882 */ /* 0x000fe20000000000 */
[----:B------:R-:W-:Y:S01]  /*00d0*/  IMAD.IADD R0, R7, 0x1, R8 ;  /* 0x0000000107007824 */ /* 0x000fe200078e0208 */
[----:B0-----:R-:W-:-:S06]  /*00e0*/  ULEA UR4, UR5, UR4, 0x18 ;  /* 0x0000000405047291 */ /* 0x001fcc000f8ec0ff */
[----:B------:R-:W-:-:S05]  /*00f0*/  LEA R5, R0, UR4, 0x2 ;  /* 0x0000000400057c11 */ /* 0x000fca000f8e10ff */
[----:B--2---:R0:W-:Y:S02]  /*0100*/  STS [R5], R2 ;  /* 0x0000000205007388 */ /* 0x0041e40000000800 */
.L_x_28:
[----:B------:R-:W-:Y:S05]  /*0110*/  BSYNC.RECONVERGENT B0 ;  /* 0x0000000000007941 */ /* 0x000fea0003800200 */
.L_x_27:
[----:B------:R-:W-:Y:S01]  /*0120*/  BAR.SYNC.DEFER_BLOCKING 0x0 ;  /* 0x0000000000007b1d */ /* 0x000fe20000010000 */
[----:B------:R-:W-:Y:S01]  /*0130*/  ISETP.GE.AND P0, PT, R8, 0x2, PT ;  /* 0x000000020800780c */ /* 0x000fe20003f06270 */
[----:B------:R-:W-:-:S12]  /*0140*/  HFMA2 R0, -RZ, RZ, 0, 5.9604644775390625e-08 ;  /* 0x00000001ff007431 */ /* 0x000fd800000001ff */
[----:B------:R-:W-:Y:S05]  /*0150*/  @!P0 BRA `(.L_x_29) ;  /* 0x0000000000a08947 */ /* 0x000fea0003800000 */
[----:B------:R-:W-:Y:S01]  /*0160*/  BSSY.RECONVERGENT B0, `(.L_x_29) ;  /* 0x0000027000007945 */ /* 0x000fe20003800200 */
[----:B0-----:R-:W-:Y:S01]  /*0170*/  IMAD.MOV.U32 R2, RZ, RZ, RZ ;  /* 0x000000ffff027224 */ /* 0x001fe200078e00ff */
[----:B------:R-:W-:Y:S01]  /*0180*/  MOV R3, 0x1 ;  /* 0x0000000100037802 */ /* 0x000fe20000000f00 */
[----:B------:R-:W-:Y:S01]  /*0190*/  IMAD.MOV.U32 R0, RZ, RZ, 0x1 ;  /* 0x00000001ff007424 */ /* 0x000fe200078e00ff */
[----:B------:R-:W0:Y:S06]  /*01a0*/  LDCU UR8, c[0x0][0x390] ;  /* 0x00007200ff0877ac */ /* 0x000e2c0008000800 */
.L_x_33:
[----:B------:R-:W-:Y:S01]  /*01b0*/  ISETP.GE.U32.AND P0, PT, R7, R3, PT ;  /* 0x000000030700720c */ /* 0x000fe20003f06070 */
[----:B------:R-:W-:Y:S01]  /*01c0*/  BSSY.RECONVERGENT B1, `(.L_x_30) ;  /* 0x0000019000017945 */ /* 0x000fe20003800200 */
[----:B------:R-:W-:Y:S02]  /*01d0*/  LOP3.LUT R2, R2, 0x1, RZ, 0x3c, !PT ;  /* 0x0000000102027812 */ /* 0x000fe400078e3cff */
[----:B------:R-:W-:-:S09]  /*01e0*/  LOP3.LUT R0, R0, 0x1, RZ, 0x3c, !PT ;  /* 0x0000000100007812 */ /* 0x000fd200078e3cff */
[----:B-1----:R-:W-:Y:S05]  /*01f0*/  @!P0 BRA `(.L_x_31) ;  /* 0x0000000000348947 */ /* 0x002fea0003800000 */
[----:B------:R-:W1:Y:S01]  /*0200*/  S2UR UR5, SR_CgaCtaId ;  /* 0x00000000000579c3 */ /* 0x000e620000008800 */
[----:B0-----:R-:W-:Y:S01]  /*0210*/  MOV R8, UR8 ;  /* 0x0000000800087c02 */ /* 0x001fe20008000f00 */
[----:B------:R-:W-:-:S04]  /*0220*/  UMOV UR4, 0x400 ;  /* 0x0000040000047882 */ /* 0x000fc80000000000 */
[----:B------:R-:W-:-:S05]  /*0230*/  IMAD R4, R2, R8, R7 ;  /* 0x0000000802047224 */ /* 0x000fca00078e0207 */
[----:B------:R-:W-:Y:S01]  /*0240*/  IADD3 R5, PT, PT, R4, -R3, RZ ;  /* 0x8000000304057210 */ /* 0x000fe20007ffe0ff */
[----:B-1----:R-:W-:-:S06]  /*0250*/  ULEA UR4, UR5, UR4, 0x18 ;  /* 0x0000000405047291 */ /* 0x002fcc000f8ec0ff */
[----:B------:R-:W-:-:S04]  /*0260*/  IMAD.U32 R9, RZ, RZ, UR4 ;  /* 0x00000004ff097e24 */ /* 0x000fc8000f8e00ff */
[----:B------:R-:W-:Y:S01]  /*0270*/  IMAD R4, R4, 0x4, R9 ;  /* 0x0000000404047824 */ /* 0x000fe200078e0209 */
[----:B------:R-:W-:-:S05]  /*0280*/  LEA R5, R5, R9, 0x2 ;  /* 0x0000000905057211 */ /* 0x000fca00078e10ff */
[----:B------:R-:W-:Y:S04]  /*0290*/  LDS R4, [R4] ;  /* 0x0000000004047984 */ /* 0x000fe80000000800 */
[----:B------:R-:W0:Y:S02]  /*02a0*/  LDS R5, [R5] ;  /* 0x0000000005057984 */ /* 0x000e240000000800 */
[----:B0-----:R-:W-:Y:S01]  /*02b0*/  FADD R6, R4, R5 ;  /* 0x0000000504067221 */ /* 0x001fe20000000000 */
[----:B------:R-:W-:Y:S06]  /*02c0*/  BRA `(.L_x_32) ;  /* 0x0000000000207947 */ /* 0x000fec0003800000 */
.L_x_31:
[----:B------:R-:W1:Y:S01]  /*02d0*/  S2UR UR5, SR_CgaCtaId ;  /* 0x00000000000579c3 */ /* 0x000e620000008800 */
[----:B------:R-:W-:Y:S01]  /*02e0*/  UMOV UR4, 0x400 ;  /* 0x0000040000047882 */ /* 0x000fe20000000000 */
[----:B0-----:R-:W-:-:S04]  /*02f0*/  IMAD.U32 R8, RZ, RZ, UR8 ;  /* 0x00000008ff087e24 */ /* 0x001fc8000f8e00ff */
[----:B------:R-:W-:Y:S01]  /*0300*/  IMAD R4, R2, R8, R7 ;  /* 0x0000000802047224 */ /* 0x000fe200078e0207 */
[----:B-1----:R-:W-:-:S06]  /*0310*/  ULEA UR4, UR5, UR4, 0x18 ;  /* 0x0000000405047291 */ /* 0x002fcc000f8ec0ff */
[----:B------:R-:W-:-:S05]  /*0320*/  MOV R9, UR4 ;  /* 0x0000000400097c02 */ /* 0x000fca0008000f00 */
[----:B------:R-:W-:-:S05]  /*0330*/  IMAD R4, R4, 0x4, R9 ;  /* 0x0000000404047824 */ /* 0x000fca00078e0209 */
[----:B------:R0:W1:Y:S02]  /*0340*/  LDS R6, [R4] ;  /* 0x0000000004067984 */ /* 0x0000640000000800 */
.L_x_32:
[----:B------:R-:W-:Y:S05]  /*0350*/  BSYNC.RECONVERGENT B1 ;  /* 0x0000000000017941 */ /* 0x000fea0003800200 */
.L_x_30:
[----:B------:R-:W-:Y:S01]  /*0360*/  SHF.L.U32 R3, R3, 0x1, RZ ;  /* 0x0000000103037819 */ /* 0x000fe200000006ff */
[----:B0-----:R-:W-:-:S03]  /*0370*/  IMAD R4, R0, R8, R7 ;  /* 0x0000000800047224 */ /* 0x001fc600078e0207 */
[----:B------:R-:W-:Y:S02]  /*0380*/  ISETP.GE.AND P0, PT, R3, R8, PT ;  /* 0x000000080300720c */ /* 0x000fe40003f06270 */
[----:B------:R-:W-:-:S05]  /*0390*/  LEA R5, R4, R9, 0x2 ;  /* 0x0000000904057211 */ /* 0x000fca00078e10ff */
[----:B-1----:R1:W-:Y:S01]  /*03a0*/  STS [R5], R6 ;  /* 0x0000000605007388 */ /* 0x0023e20000000800 */
[----:B------:R-:W-:Y:S06]  /*03b0*/  BAR.SYNC.DEFER_BLOCKING 0x0 ;  /* 0x0000000000007b1d */ /* 0x000fec0000010000 */
[----:B------:R-:W-:Y:S05]  /*03c0*/  @!P0 BRA `(.L_x_33) ;  /* 0xfffffffc00788947 */ /* 0x000fea000383ffff */
[----:B------:R-:W-:Y:S05]  /*03d0*/  BSYNC.RECONVERGENT B0 ;  /* 0x0000000000007941 */ /* 0x000fea0003800200 */
.L_x_29:
[----:B------:R-:W2:Y:S01]  /*03e0*/  S2UR UR5, SR_CgaCtaId ;  /* 0x00000000000579c3 */ /* 0x000ea20000008800 */
[----:B------:R-:W-:Y:S01]  /*03f0*/  UMOV UR4, 0x400 ;  /* 0x0000040000047882 */ /* 0x000fe20000000000 */
[----:B------:R-:W-:-:S06]  /*0400*/  IMAD R0, R0, R8, R7 ;  /* 0x0000000800007224 */ /* 0x000fcc00078e0207 */
[----:B0-----:R-:W0:Y:S01]  /*0410*/  LDC.64 R2, c[0x0][0x380] ;  /* 0x0000e000ff027b82 */ /* 0x001e220000000a00 */
[----:B--2---:R-:W-:-:S06]  /*0420*/  ULEA UR4, UR5, UR4, 0x18 ;  /* 0x0000000405047291 */ /* 0x004fcc000f8ec0ff */
[----:B------:R-:W-:Y:S01]  /*0430*/  LEA R0, R0, UR4, 0x2 ;  /* 0x0000000400007c11 */ /* 0x000fe2000f8e10ff */
[----:B0-----:R-:W-:-:S04]  /*0440*/  IMAD.WIDE.U32 R2, R7, 0x4, R2 ;  /* 0x0000000407027825 */ /* 0x001fc800078e0002 */
[----:B-1----:R-:W0:Y:S04]  /*0450*/  LDS R5, [R0] ;  /* 0x0000000000057984 */ /* 0x002e280000000800 */
[----:B0-----:R-:W-:Y:S01]  /*0460*/  STG.E desc[UR6][R2.64], R5 ;  /* 0x0000000502007986 */ /* 0x001fe2000c101906 */
[----:B------:R-:W-:Y:S05]  /*0470*/  EXIT ;  /* 0x000000000000794d */ /* 0x000fea0003800000 */
.L_x_34:
        /* <DEDUP_REMOVED lines=16> */
.L_x_41:


//--------------------- .nv.global.init           --------------------------
	.section	.nv.global.init,"aw",@progbits
.nv.global.init:
	.type		$str,@object
	.size		$str,($str$1 - $str)
$str:
        /*0000*/ 	.byte	0x62, 0x6c, 0x6f, 0x63, 0x6b, 0x49, 0x64, 0x78, 0x2e, 0x78, 0x20, 0x3d, 0x3d, 0x20, 0x30, 0x00
	.type		$str$1,@object
	.size		$str$1,(__unnamed_1 - $str$1)
$str$1:
        /*0010*/ 	.byte	0x2f, 0x74, 0x6d, 0x70, 0x2f, 0x73, 0x61, 0x73, 0x73, 0x5f, 0x63, 0x75, 0x5f, 0x72, 0x30, 0x38
        /*0020*/ 	.byte	0x67, 0x32, 0x37, 0x68, 0x69, 0x2f, 0x6b, 0x2e, 0x63, 0x75, 0x00
	.type		__unnamed_1,@object
	.size		__unnamed_1,(.L_0 - __unnamed_1)
__unnamed_1:
        /*002b*/ 	.byte	0x76, 0x6f, 0x69, 0x64, 0x20, 0x73, 0x63, 0x61, 0x6e, 0x5f, 0x70, 0x61, 0x64, 0x64, 0x69, 0x6e
        /*003b*/ 	.byte	0x67, 0x28, 0x66, 0x6c, 0x6f, 0x61, 0x74, 0x20, 0x2a, 0x2c, 0x20, 0x66, 0x6c, 0x6f, 0x61, 0x74
        /*004b*/ 	.byte	0x20, 0x2a, 0x2c, 0x20, 0x69, 0x6e, 0x74, 0x29, 0x00
.L_0:


//--------------------- .nv.shared._Z8add_sumsPfS_i --------------------------
	.section	.nv.shared._Z8add_sumsPfS_i,"aw",@nobits
	.sectionflags	@""
	.align	16
	.zero		1024


//--------------------- .nv.shared.reserved.0     --------------------------
	.section	.nv.shared.reserved.0,"aw",@nobits
	.weak		__nv_reservedSMEM_offset_0_alias
	.size		__nv_reservedSMEM_offset_0_alias, 0, 64
	.other		__nv_reservedSMEM_offset_0_alias,@"STO_CUDA_RESERVED_SHARED STV_DEFAULT"
__nv_reservedSMEM_offset_0_alias:
	.zero		0
	.zero		64


//--------------------- .nv.shared._Z17scan_padding_sumsPfS_iS_ --------------------------
	.section	.nv.shared._Z17scan_padding_sumsPfS_iS_,"aw",@nobits
	.sectionflags	@""
	.align	16
	.zero		1024


//--------------------- .nv.shared._Z12scan_paddingPfS_i --------------------------
	.section	.nv.shared._Z12scan_paddingPfS_i,"aw",@nobits
	.sectionflags	@""
	.align	16
	.zero		1024


//--------------------- .nv.shared._Z4scanPfS_i   --------------------------
	.section	.nv.shared._Z4scanPfS_i,"aw",@nobits
	.sectionflags	@""
	.align	16
	.zero		1024


//--------------------- .nv.shared._Z3addPfS_i    --------------------------
	.section	.nv.shared._Z3addPfS_i,"aw",@nobits
	.sectionflags	@""
	.align	16
	.zero		1024


//--------------------- .nv.shared._Z4copyPfS_i   --------------------------
	.section	.nv.shared._Z4copyPfS_i,"aw",@nobits
	.sectionflags	@""
	.align	16
	.zero		1024


//--------------------- .nv.shared._Z9scan_slowPfS_i --------------------------
	.section	.nv.shared._Z9scan_slowPfS_i,"aw",@nobits
	.sectionflags	@""
	.align	16
	.zero		1024


//--------------------- .nv.constant0._Z8add_sumsPfS_i --------------------------
	.section	.nv.constant0._Z8add_sumsPfS_i,"a",@progbits
	.sectionflags	@""
	.align	4
.nv.constant0._Z8add_sumsPfS_i:
	.zero		916


//--------------------- .nv.constant0._Z17scan_padding_sumsPfS_iS_ --------------------------
	.section	.nv.constant0._Z17scan_padding_sumsPfS_iS_,"a",@progbits
	.sectionflags	@""
	.align	4
.nv.constant0._Z17scan_padding_sumsPfS_iS_:
	.zero		928


//--------------------- .nv.constant0._Z12scan_paddingPfS_i --------------------------
	.section	.nv.constant0._Z12scan_paddingPfS_i,"a",@progbits
	.sectionflags	@""
	.align	4
.nv.constant0._Z12scan_paddingPfS_i:
	.zero		916


//--------------------- .nv.constant0._Z4scanPfS_i --------------------------
	.section	.nv.constant0._Z4scanPfS_i,"a",@progbits
	.sectionflags	@""
	.align	4
.nv.constant0._Z4scanPfS_i:
	.zero		916


//--------------------- .nv.constant0._Z3addPfS_i --------------------------
	.section	.nv.constant0._Z3addPfS_i,"a",@progbits
	.sectionflags	@""
	.align	4
.nv.constant0._Z3addPfS_i:
	.zero		916


//--------------------- .nv.constant0._Z4copyPfS_i --------------------------
	.section	.nv.constant0._Z4copyPfS_i,"a",@progbits
	.sectionflags	@""
	.align	4
.nv.constant0._Z4copyPfS_i:
	.zero		916


//--------------------- .nv.constant0._Z9scan_slowPfS_i --------------------------
	.section	.nv.constant0._Z9scan_slowPfS_i,"a",@progbits
	.sectionflags	@""
	.align	4
.nv.constant0._Z9scan_slowPfS_i:
	.zero		916


//--------------------- SYMBOLS --------------------------

	.type		.nv.reservedSmem.offset0,@object
	.size		.nv.reservedSmem.offset0,0x4
	.type		.nv.reservedSmem.cap,@object
	.size		.nv.reservedSmem.cap,0x4
	.type		__assertfail,@function
